//
// Generated by NVIDIA NVVM Compiler
//
// Compiler Build ID: CL-36424714
// Cuda compilation tools, release 13.0, V13.0.88
// Based on NVVM 20.0.0
//

.version 9.0
.target sm_100
.address_size 64

	// .globl	_Z17RSA_key_generatorPy
.extern .func  (.param .b32 func_retval0) vprintf
(
	.param .b64 vprintf_param_0,
	.param .b64 vprintf_param_1
)
;
.const .align 4 .b8 small_primes[68] = {3, 0, 0, 0, 5, 0, 0, 0, 7, 0, 0, 0, 9, 0, 0, 0, 11, 0, 0, 0, 13, 0, 0, 0, 17, 0, 0, 0, 19, 0, 0, 0, 23, 0, 0, 0, 29, 0, 0, 0, 31, 0, 0, 0, 37, 0, 0, 0, 41, 0, 0, 0, 43, 0, 0, 0, 47, 0, 0, 0, 53, 0, 0, 0, 59};
.global .align 4 .u32 tt = 1023141123;
.const .align 8 .u64 _ret;
.const .align 8 .u64 prime_pointer;
// _ZZ8random_pPyE3cnt has been demoted
// _ZZ8random_pPyE10candidates has been demoted
.global .align 1 .b8 $str[19] = {102, 114, 111, 109, 32, 100, 101, 118, 105, 99, 101, 32, 58, 37, 108, 108, 117, 10};

.visible .entry _Z17RSA_key_generatorPy(
	.param .u64 .ptr .align 1 _Z17RSA_key_generatorPy_param_0
)
{
	.local .align 8 .b8 	__local_depot0[8];
	.reg .b64 	%SP;
	.reg .b64 	%SPL;
	.reg .pred 	%p<85>;
	.reg .b32 	%r<234>;
	.reg .b64 	%rd<230>;
	// demoted variable
	.shared .align 4 .u32 _ZZ8random_pPyE3cnt;
	// demoted variable
	.shared .align 4 .b8 _ZZ8random_pPyE10candidates[44];
	mov.u64 	%SPL, __local_depot0;
	cvta.local.u64 	%SP, %SPL;
	ld.const.u64 	%rd134, [_ret];
	cvta.to.global.u64 	%rd1, %rd134;
	// begin inline asm
	mov.u64 	%rd133, %clock64;
	// end inline asm
	cvt.u32.u64 	%r35, %rd133;
	st.global.u32 	[tt], %r35;
	shl.b32 	%r36, %r35, 1;
	or.b32  	%r221, %r36, 1;
	ld.const.u32 	%rd2, [small_primes+4];
	ld.const.u32 	%rd3, [small_primes+8];
	ld.const.u32 	%rd4, [small_primes+12];
	ld.const.u32 	%rd5, [small_primes+16];
	ld.const.u32 	%rd6, [small_primes+20];
	ld.const.u32 	%rd7, [small_primes+24];
	ld.const.u32 	%rd8, [small_primes+28];
	ld.const.u32 	%rd9, [small_primes+32];
	ld.const.u32 	%rd10, [small_primes+36];
	ld.const.u32 	%rd11, [small_primes+40];
	ld.const.u32 	%rd12, [small_primes+44];
	ld.const.u32 	%rd13, [small_primes+48];
	ld.const.u32 	%rd14, [small_primes+52];
	ld.const.u32 	%rd15, [small_primes+56];
	ld.const.u32 	%rd16, [small_primes+60];
	ld.const.u32 	%rd17, [small_primes+64];
$L__BB0_1:
	mov.b32 	%r37, 0;
	st.shared.u32 	[_ZZ8random_pPyE3cnt], %r37;
$L__BB0_2:
	cvt.s64.s32 	%rd18, %r221;
	and.b64  	%rd135, %rd18, -4294967296;
	setp.ne.s64 	%p1, %rd135, 0;
	@%p1 bra 	$L__BB0_4;
	ld.const.u32 	%r38, [small_primes];
	cvt.u32.u64 	%r39, %rd18;
	rem.u32 	%r40, %r39, %r38;
	cvt.u64.u32 	%rd193, %r40;
	bra.uni 	$L__BB0_5;
$L__BB0_4:
	ld.const.u32 	%rd136, [small_primes];
	rem.u64 	%rd193, %rd18, %rd136;
$L__BB0_5:
	setp.eq.s64 	%p2, %rd193, 0;
	mov.b32 	%r222, 0;
	@%p2 bra 	$L__BB0_70;
	and.b64  	%rd137, %rd18, -4294967296;
	setp.ne.s64 	%p3, %rd137, 0;
	@%p3 bra 	$L__BB0_8;
	cvt.u32.u64 	%r42, %rd2;
	cvt.u32.u64 	%r43, %rd18;
	rem.u32 	%r44, %r43, %r42;
	cvt.u64.u32 	%rd194, %r44;
	bra.uni 	$L__BB0_9;
$L__BB0_8:
	rem.u64 	%rd194, %rd18, %rd2;
$L__BB0_9:
	setp.eq.s64 	%p4, %rd194, 0;
	@%p4 bra 	$L__BB0_70;
	and.b64  	%rd138, %rd18, -4294967296;
	setp.ne.s64 	%p5, %rd138, 0;
	@%p5 bra 	$L__BB0_12;
	cvt.u32.u64 	%r46, %rd3;
	cvt.u32.u64 	%r47, %rd18;
	rem.u32 	%r48, %r47, %r46;
	cvt.u64.u32 	%rd195, %r48;
	bra.uni 	$L__BB0_13;
$L__BB0_12:
	rem.u64 	%rd195, %rd18, %rd3;
$L__BB0_13:
	setp.eq.s64 	%p6, %rd195, 0;
	@%p6 bra 	$L__BB0_70;
	and.b64  	%rd139, %rd18, -4294967296;
	setp.ne.s64 	%p7, %rd139, 0;
	@%p7 bra 	$L__BB0_16;
	cvt.u32.u64 	%r50, %rd4;
	cvt.u32.u64 	%r51, %rd18;
	rem.u32 	%r52, %r51, %r50;
	cvt.u64.u32 	%rd196, %r52;
	bra.uni 	$L__BB0_17;
$L__BB0_16:
	rem.u64 	%rd196, %rd18, %rd4;
$L__BB0_17:
	setp.eq.s64 	%p8, %rd196, 0;
	@%p8 bra 	$L__BB0_70;
	and.b64  	%rd140, %rd18, -4294967296;
	setp.ne.s64 	%p9, %rd140, 0;
	@%p9 bra 	$L__BB0_20;
	cvt.u32.u64 	%r54, %rd5;
	cvt.u32.u64 	%r55, %rd18;
	rem.u32 	%r56, %r55, %r54;
	cvt.u64.u32 	%rd197, %r56;
	bra.uni 	$L__BB0_21;
$L__BB0_20:
	rem.u64 	%rd197, %rd18, %rd5;
$L__BB0_21:
	setp.eq.s64 	%p10, %rd197, 0;
	@%p10 bra 	$L__BB0_70;
	and.b64  	%rd141, %rd18, -4294967296;
	setp.ne.s64 	%p11, %rd141, 0;
	@%p11 bra 	$L__BB0_24;
	cvt.u32.u64 	%r58, %rd6;
	cvt.u32.u64 	%r59, %rd18;
	rem.u32 	%r60, %r59, %r58;
	cvt.u64.u32 	%rd198, %r60;
	bra.uni 	$L__BB0_25;
$L__BB0_24:
	rem.u64 	%rd198, %rd18, %rd6;
$L__BB0_25:
	setp.eq.s64 	%p12, %rd198, 0;
	@%p12 bra 	$L__BB0_70;
	and.b64  	%rd142, %rd18, -4294967296;
	setp.ne.s64 	%p13, %rd142, 0;
	@%p13 bra 	$L__BB0_28;
	cvt.u32.u64 	%r62, %rd7;
	cvt.u32.u64 	%r63, %rd18;
	rem.u32 	%r64, %r63, %r62;
	cvt.u64.u32 	%rd199, %r64;
	bra.uni 	$L__BB0_29;
$L__BB0_28:
	rem.u64 	%rd199, %rd18, %rd7;
$L__BB0_29:
	setp.eq.s64 	%p14, %rd199, 0;
	@%p14 bra 	$L__BB0_70;
	and.b64  	%rd143, %rd18, -4294967296;
	setp.ne.s64 	%p15, %rd143, 0;
	@%p15 bra 	$L__BB0_32;
	cvt.u32.u64 	%r66, %rd8;
	cvt.u32.u64 	%r67, %rd18;
	rem.u32 	%r68, %r67, %r66;
	cvt.u64.u32 	%rd200, %r68;
	bra.uni 	$L__BB0_33;
$L__BB0_32:
	rem.u64 	%rd200, %rd18, %rd8;
$L__BB0_33:
	setp.eq.s64 	%p16, %rd200, 0;
	@%p16 bra 	$L__BB0_70;
	and.b64  	%rd144, %rd18, -4294967296;
	setp.ne.s64 	%p17, %rd144, 0;
	@%p17 bra 	$L__BB0_36;
	cvt.u32.u64 	%r70, %rd9;
	cvt.u32.u64 	%r71, %rd18;
	rem.u32 	%r72, %r71, %r70;
	cvt.u64.u32 	%rd201, %r72;
	bra.uni 	$L__BB0_37;
$L__BB0_36:
	rem.u64 	%rd201, %rd18, %rd9;
$L__BB0_37:
	setp.eq.s64 	%p18, %rd201, 0;
	@%p18 bra 	$L__BB0_70;
	and.b64  	%rd145, %rd18, -4294967296;
	setp.ne.s64 	%p19, %rd145, 0;
	@%p19 bra 	$L__BB0_40;
	cvt.u32.u64 	%r74, %rd10;
	cvt.u32.u64 	%r75, %rd18;
	rem.u32 	%r76, %r75, %r74;
	cvt.u64.u32 	%rd202, %r76;
	bra.uni 	$L__BB0_41;
$L__BB0_40:
	rem.u64 	%rd202, %rd18, %rd10;
$L__BB0_41:
	setp.eq.s64 	%p20, %rd202, 0;
	@%p20 bra 	$L__BB0_70;
	and.b64  	%rd146, %rd18, -4294967296;
	setp.ne.s64 	%p21, %rd146, 0;
	@%p21 bra 	$L__BB0_44;
	cvt.u32.u64 	%r78, %rd11;
	cvt.u32.u64 	%r79, %rd18;
	rem.u32 	%r80, %r79, %r78;
	cvt.u64.u32 	%rd203, %r80;
	bra.uni 	$L__BB0_45;
$L__BB0_44:
	rem.u64 	%rd203, %rd18, %rd11;
$L__BB0_45:
	setp.eq.s64 	%p22, %rd203, 0;
	@%p22 bra 	$L__BB0_70;
	and.b64  	%rd147, %rd18, -4294967296;
	setp.ne.s64 	%p23, %rd147, 0;
	@%p23 bra 	$L__BB0_48;
	cvt.u32.u64 	%r82, %rd12;
	cvt.u32.u64 	%r83, %rd18;
	rem.u32 	%r84, %r83, %r82;
	cvt.u64.u32 	%rd204, %r84;
	bra.uni 	$L__BB0_49;
$L__BB0_48:
	rem.u64 	%rd204, %rd18, %rd12;
$L__BB0_49:
	setp.eq.s64 	%p24, %rd204, 0;
	@%p24 bra 	$L__BB0_70;
	and.b64  	%rd148, %rd18, -4294967296;
	setp.ne.s64 	%p25, %rd148, 0;
	@%p25 bra 	$L__BB0_52;
	cvt.u32.u64 	%r86, %rd13;
	cvt.u32.u64 	%r87, %rd18;
	rem.u32 	%r88, %r87, %r86;
	cvt.u64.u32 	%rd205, %r88;
	bra.uni 	$L__BB0_53;
$L__BB0_52:
	rem.u64 	%rd205, %rd18, %rd13;
$L__BB0_53:
	setp.eq.s64 	%p26, %rd205, 0;
	@%p26 bra 	$L__BB0_70;
	and.b64  	%rd149, %rd18, -4294967296;
	setp.ne.s64 	%p27, %rd149, 0;
	@%p27 bra 	$L__BB0_56;
	cvt.u32.u64 	%r90, %rd14;
	cvt.u32.u64 	%r91, %rd18;
	rem.u32 	%r92, %r91, %r90;
	cvt.u64.u32 	%rd206, %r92;
	bra.uni 	$L__BB0_57;
$L__BB0_56:
	rem.u64 	%rd206, %rd18, %rd14;
$L__BB0_57:
	setp.eq.s64 	%p28, %rd206, 0;
	@%p28 bra 	$L__BB0_70;
	and.b64  	%rd150, %rd18, -4294967296;
	setp.ne.s64 	%p29, %rd150, 0;
	@%p29 bra 	$L__BB0_60;
	cvt.u32.u64 	%r94, %rd15;
	cvt.u32.u64 	%r95, %rd18;
	rem.u32 	%r96, %r95, %r94;
	cvt.u64.u32 	%rd207, %r96;
	bra.uni 	$L__BB0_61;
$L__BB0_60:
	rem.u64 	%rd207, %rd18, %rd15;
$L__BB0_61:
	setp.eq.s64 	%p30, %rd207, 0;
	@%p30 bra 	$L__BB0_70;
	and.b64  	%rd151, %rd18, -4294967296;
	setp.ne.s64 	%p31, %rd151, 0;
	@%p31 bra 	$L__BB0_64;
	cvt.u32.u64 	%r98, %rd16;
	cvt.u32.u64 	%r99, %rd18;
	rem.u32 	%r100, %r99, %r98;
	cvt.u64.u32 	%rd208, %r100;
	bra.uni 	$L__BB0_65;
$L__BB0_64:
	rem.u64 	%rd208, %rd18, %rd16;
$L__BB0_65:
	setp.eq.s64 	%p32, %rd208, 0;
	@%p32 bra 	$L__BB0_70;
	and.b64  	%rd152, %rd18, -4294967296;
	setp.ne.s64 	%p33, %rd152, 0;
	@%p33 bra 	$L__BB0_68;
	cvt.u32.u64 	%r102, %rd17;
	cvt.u32.u64 	%r103, %rd18;
	rem.u32 	%r104, %r103, %r102;
	cvt.u64.u32 	%rd209, %r104;
	bra.uni 	$L__BB0_69;
$L__BB0_68:
	rem.u64 	%rd209, %rd18, %rd17;
$L__BB0_69:
	setp.ne.s64 	%p34, %rd209, 0;
	selp.u32 	%r222, 1, 0, %p34;
$L__BB0_70:
	st.global.u32 	[%rd1], %r222;
	bar.sync 	0;
	ld.global.u32 	%r105, [%rd1];
	setp.eq.s32 	%p35, %r105, 0;
	ld.shared.u32 	%r223, [_ZZ8random_pPyE3cnt];
	@%p35 bra 	$L__BB0_72;
	add.s32 	%r7, %r223, 1;
	st.shared.u32 	[_ZZ8random_pPyE3cnt], %r7;
	shl.b32 	%r106, %r223, 2;
	mov.u32 	%r107, _ZZ8random_pPyE10candidates;
	add.s32 	%r108, %r107, %r106;
	st.shared.u32 	[%r108], %r221;
	mov.u32 	%r223, %r7;
$L__BB0_72:
	add.s32 	%r221, %r221, 2;
	setp.lt.s32 	%p36, %r223, 10;
	@%p36 bra 	$L__BB0_2;
	mov.b32 	%r224, 0;
	bra.uni 	$L__BB0_75;
$L__BB0_74:
	add.s32 	%r224, %r224, 1;
	ld.shared.u32 	%r11, [_ZZ8random_pPyE3cnt];
	setp.ge.s32 	%p84, %r224, %r11;
	@%p84 bra 	$L__BB0_166;
$L__BB0_75:
	shl.b32 	%r112, %r224, 2;
	mov.u32 	%r113, _ZZ8random_pPyE10candidates;
	add.s32 	%r13, %r113, %r112;
	ld.shared.s32 	%rd70, [%r13];
	mul.lo.s64 	%rd153, %rd70, -3751880150584993549;
	setp.lt.u64 	%p37, %rd153, 312656679215416130;
	mov.b32 	%r225, 59;
	mov.b32 	%r110, 0;
	mov.u32 	%r226, %r110;
	@%p37 bra 	$L__BB0_81;
	bra.uni 	$L__BB0_80;
$L__BB0_76:
	add.s32 	%r225, %r225, 2;
	and.b64  	%rd154, %rd70, -4294967296;
	setp.ne.s64 	%p39, %rd154, 0;
	@%p39 bra 	$L__BB0_78;
	cvt.u32.u64 	%r117, %rd70;
	rem.u32 	%r118, %r117, %r225;
	cvt.u64.u32 	%rd210, %r118;
	bra.uni 	$L__BB0_79;
$L__BB0_78:
	cvt.u64.u32 	%rd155, %r225;
	rem.u64 	%rd210, %rd70, %rd155;
$L__BB0_79:
	setp.eq.s64 	%p40, %rd210, 0;
	mov.u32 	%r226, %r110;
	@%p40 bra 	$L__BB0_81;
$L__BB0_80:
	cvt.u32.u64 	%r115, %rd70;
	mul.lo.s32 	%r116, %r225, %r225;
	setp.ge.u32 	%p38, %r115, %r116;
	mov.b32 	%r226, 1;
	@%p38 bra 	$L__BB0_76;
$L__BB0_81:
	st.global.u32 	[%rd1], %r226;
	bar.sync 	0;
	ld.global.u32 	%r120, [%rd1];
	setp.eq.s32 	%p41, %r120, 0;
	@%p41 bra 	$L__BB0_74;
	ld.param.u64 	%rd191, [_Z17RSA_key_generatorPy_param_0];
	ld.shared.s32 	%rd157, [%r13];
	cvta.to.global.u64 	%rd158, %rd191;
	st.global.u64 	[%rd158], %rd157;
	add.u64 	%rd159, %SP, 0;
	add.u64 	%rd160, %SPL, 0;
	st.local.u64 	[%rd160], %rd157;
	mov.u64 	%rd161, $str;
	cvta.global.u64 	%rd162, %rd161;
	{ // callseq 0, 0
	.param .b64 param0;
	st.param.b64 	[param0], %rd162;
	.param .b64 param1;
	st.param.b64 	[param1], %rd159;
	.param .b32 retval0;
	call.uni (retval0), 
	vprintf, 
	(
	param0, 
	param1
	);
	ld.param.b32 	%r121, [retval0];
	} // callseq 0
	// begin inline asm
	mov.u64 	%rd156, %clock64;
	// end inline asm
	cvt.u32.u64 	%r123, %rd156;
	st.global.u32 	[tt], %r123;
	shl.b32 	%r124, %r123, 1;
	or.b32  	%r228, %r124, 1;
$L__BB0_83:
	mov.b32 	%r125, 0;
	st.shared.u32 	[_ZZ8random_pPyE3cnt], %r125;
$L__BB0_84:
	cvt.s64.s32 	%rd74, %r228;
	and.b64  	%rd163, %rd74, -4294967296;
	setp.ne.s64 	%p42, %rd163, 0;
	@%p42 bra 	$L__BB0_86;
	ld.const.u32 	%r126, [small_primes];
	cvt.u32.u64 	%r127, %rd74;
	rem.u32 	%r128, %r127, %r126;
	cvt.u64.u32 	%rd211, %r128;
	bra.uni 	$L__BB0_87;
$L__BB0_86:
	ld.const.u32 	%rd164, [small_primes];
	rem.u64 	%rd211, %rd74, %rd164;
$L__BB0_87:
	setp.eq.s64 	%p43, %rd211, 0;
	mov.b32 	%r229, 0;
	@%p43 bra 	$L__BB0_152;
	and.b64  	%rd165, %rd74, -4294967296;
	setp.ne.s64 	%p44, %rd165, 0;
	@%p44 bra 	$L__BB0_90;
	cvt.u32.u64 	%r130, %rd2;
	cvt.u32.u64 	%r131, %rd74;
	rem.u32 	%r132, %r131, %r130;
	cvt.u64.u32 	%rd212, %r132;
	bra.uni 	$L__BB0_91;
$L__BB0_90:
	rem.u64 	%rd212, %rd74, %rd2;
$L__BB0_91:
	setp.eq.s64 	%p45, %rd212, 0;
	@%p45 bra 	$L__BB0_152;
	and.b64  	%rd166, %rd74, -4294967296;
	setp.ne.s64 	%p46, %rd166, 0;
	@%p46 bra 	$L__BB0_94;
	cvt.u32.u64 	%r134, %rd3;
	cvt.u32.u64 	%r135, %rd74;
	rem.u32 	%r136, %r135, %r134;
	cvt.u64.u32 	%rd213, %r136;
	bra.uni 	$L__BB0_95;
$L__BB0_94:
	rem.u64 	%rd213, %rd74, %rd3;
$L__BB0_95:
	setp.eq.s64 	%p47, %rd213, 0;
	@%p47 bra 	$L__BB0_152;
	and.b64  	%rd167, %rd74, -4294967296;
	setp.ne.s64 	%p48, %rd167, 0;
	@%p48 bra 	$L__BB0_98;
	cvt.u32.u64 	%r138, %rd4;
	cvt.u32.u64 	%r139, %rd74;
	rem.u32 	%r140, %r139, %r138;
	cvt.u64.u32 	%rd214, %r140;
	bra.uni 	$L__BB0_99;
$L__BB0_98:
	rem.u64 	%rd214, %rd74, %rd4;
$L__BB0_99:
	setp.eq.s64 	%p49, %rd214, 0;
	@%p49 bra 	$L__BB0_152;
	and.b64  	%rd168, %rd74, -4294967296;
	setp.ne.s64 	%p50, %rd168, 0;
	@%p50 bra 	$L__BB0_102;
	cvt.u32.u64 	%r142, %rd5;
	cvt.u32.u64 	%r143, %rd74;
	rem.u32 	%r144, %r143, %r142;
	cvt.u64.u32 	%rd215, %r144;
	bra.uni 	$L__BB0_103;
$L__BB0_102:
	rem.u64 	%rd215, %rd74, %rd5;
$L__BB0_103:
	setp.eq.s64 	%p51, %rd215, 0;
	@%p51 bra 	$L__BB0_152;
	and.b64  	%rd169, %rd74, -4294967296;
	setp.ne.s64 	%p52, %rd169, 0;
	@%p52 bra 	$L__BB0_106;
	cvt.u32.u64 	%r146, %rd6;
	cvt.u32.u64 	%r147, %rd74;
	rem.u32 	%r148, %r147, %r146;
	cvt.u64.u32 	%rd216, %r148;
	bra.uni 	$L__BB0_107;
$L__BB0_106:
	rem.u64 	%rd216, %rd74, %rd6;
$L__BB0_107:
	setp.eq.s64 	%p53, %rd216, 0;
	@%p53 bra 	$L__BB0_152;
	and.b64  	%rd170, %rd74, -4294967296;
	setp.ne.s64 	%p54, %rd170, 0;
	@%p54 bra 	$L__BB0_110;
	cvt.u32.u64 	%r150, %rd7;
	cvt.u32.u64 	%r151, %rd74;
	rem.u32 	%r152, %r151, %r150;
	cvt.u64.u32 	%rd217, %r152;
	bra.uni 	$L__BB0_111;
$L__BB0_110:
	rem.u64 	%rd217, %rd74, %rd7;
$L__BB0_111:
	setp.eq.s64 	%p55, %rd217, 0;
	@%p55 bra 	$L__BB0_152;
	and.b64  	%rd171, %rd74, -4294967296;
	setp.ne.s64 	%p56, %rd171, 0;
	@%p56 bra 	$L__BB0_114;
	cvt.u32.u64 	%r154, %rd8;
	cvt.u32.u64 	%r155, %rd74;
	rem.u32 	%r156, %r155, %r154;
	cvt.u64.u32 	%rd218, %r156;
	bra.uni 	$L__BB0_115;
$L__BB0_114:
	rem.u64 	%rd218, %rd74, %rd8;
$L__BB0_115:
	setp.eq.s64 	%p57, %rd218, 0;
	@%p57 bra 	$L__BB0_152;
	and.b64  	%rd172, %rd74, -4294967296;
	setp.ne.s64 	%p58, %rd172, 0;
	@%p58 bra 	$L__BB0_118;
	cvt.u32.u64 	%r158, %rd9;
	cvt.u32.u64 	%r159, %rd74;
	rem.u32 	%r160, %r159, %r158;
	cvt.u64.u32 	%rd219, %r160;
	bra.uni 	$L__BB0_119;
$L__BB0_118:
	rem.u64 	%rd219, %rd74, %rd9;
$L__BB0_119:
	setp.eq.s64 	%p59, %rd219, 0;
	@%p59 bra 	$L__BB0_152;
	and.b64  	%rd173, %rd74, -4294967296;
	setp.ne.s64 	%p60, %rd173, 0;
	@%p60 bra 	$L__BB0_122;
	cvt.u32.u64 	%r162, %rd10;
	cvt.u32.u64 	%r163, %rd74;
	rem.u32 	%r164, %r163, %r162;
	cvt.u64.u32 	%rd220, %r164;
	bra.uni 	$L__BB0_123;
$L__BB0_122:
	rem.u64 	%rd220, %rd74, %rd10;
$L__BB0_123:
	setp.eq.s64 	%p61, %rd220, 0;
	@%p61 bra 	$L__BB0_152;
	and.b64  	%rd174, %rd74, -4294967296;
	setp.ne.s64 	%p62, %rd174, 0;
	@%p62 bra 	$L__BB0_126;
	cvt.u32.u64 	%r166, %rd11;
	cvt.u32.u64 	%r167, %rd74;
	rem.u32 	%r168, %r167, %r166;
	cvt.u64.u32 	%rd221, %r168;
	bra.uni 	$L__BB0_127;
$L__BB0_126:
	rem.u64 	%rd221, %rd74, %rd11;
$L__BB0_127:
	setp.eq.s64 	%p63, %rd221, 0;
	@%p63 bra 	$L__BB0_152;
	and.b64  	%rd175, %rd74, -4294967296;
	setp.ne.s64 	%p64, %rd175, 0;
	@%p64 bra 	$L__BB0_130;
	cvt.u32.u64 	%r170, %rd12;
	cvt.u32.u64 	%r171, %rd74;
	rem.u32 	%r172, %r171, %r170;
	cvt.u64.u32 	%rd222, %r172;
	bra.uni 	$L__BB0_131;
$L__BB0_130:
	rem.u64 	%rd222, %rd74, %rd12;
$L__BB0_131:
	setp.eq.s64 	%p65, %rd222, 0;
	@%p65 bra 	$L__BB0_152;
	and.b64  	%rd176, %rd74, -4294967296;
	setp.ne.s64 	%p66, %rd176, 0;
	@%p66 bra 	$L__BB0_134;
	cvt.u32.u64 	%r174, %rd13;
	cvt.u32.u64 	%r175, %rd74;
	rem.u32 	%r176, %r175, %r174;
	cvt.u64.u32 	%rd223, %r176;
	bra.uni 	$L__BB0_135;
$L__BB0_134:
	rem.u64 	%rd223, %rd74, %rd13;
$L__BB0_135:
	setp.eq.s64 	%p67, %rd223, 0;
	@%p67 bra 	$L__BB0_152;
	and.b64  	%rd177, %rd74, -4294967296;
	setp.ne.s64 	%p68, %rd177, 0;
	@%p68 bra 	$L__BB0_138;
	cvt.u32.u64 	%r178, %rd14;
	cvt.u32.u64 	%r179, %rd74;
	rem.u32 	%r180, %r179, %r178;
	cvt.u64.u32 	%rd224, %r180;
	bra.uni 	$L__BB0_139;
$L__BB0_138:
	rem.u64 	%rd224, %rd74, %rd14;
$L__BB0_139:
	setp.eq.s64 	%p69, %rd224, 0;
	@%p69 bra 	$L__BB0_152;
	and.b64  	%rd178, %rd74, -4294967296;
	setp.ne.s64 	%p70, %rd178, 0;
	@%p70 bra 	$L__BB0_142;
	cvt.u32.u64 	%r182, %rd15;
	cvt.u32.u64 	%r183, %rd74;
	rem.u32 	%r184, %r183, %r182;
	cvt.u64.u32 	%rd225, %r184;
	bra.uni 	$L__BB0_143;
$L__BB0_142:
	rem.u64 	%rd225, %rd74, %rd15;
$L__BB0_143:
	setp.eq.s64 	%p71, %rd225, 0;
	@%p71 bra 	$L__BB0_152;
	and.b64  	%rd179, %rd74, -4294967296;
	setp.ne.s64 	%p72, %rd179, 0;
	@%p72 bra 	$L__BB0_146;
	cvt.u32.u64 	%r186, %rd16;
	cvt.u32.u64 	%r187, %rd74;
	rem.u32 	%r188, %r187, %r186;
	cvt.u64.u32 	%rd226, %r188;
	bra.uni 	$L__BB0_147;
$L__BB0_146:
	rem.u64 	%rd226, %rd74, %rd16;
$L__BB0_147:
	setp.eq.s64 	%p73, %rd226, 0;
	@%p73 bra 	$L__BB0_152;
	and.b64  	%rd180, %rd74, -4294967296;
	setp.ne.s64 	%p74, %rd180, 0;
	@%p74 bra 	$L__BB0_150;
	cvt.u32.u64 	%r190, %rd17;
	cvt.u32.u64 	%r191, %rd74;
	rem.u32 	%r192, %r191, %r190;
	cvt.u64.u32 	%rd227, %r192;
	bra.uni 	$L__BB0_151;
$L__BB0_150:
	rem.u64 	%rd227, %rd74, %rd17;
$L__BB0_151:
	setp.ne.s64 	%p75, %rd227, 0;
	selp.u32 	%r229, 1, 0, %p75;
$L__BB0_152:
	st.global.u32 	[%rd1], %r229;
	bar.sync 	0;
	ld.global.u32 	%r193, [%rd1];
	setp.eq.s32 	%p76, %r193, 0;
	ld.shared.u32 	%r230, [_ZZ8random_pPyE3cnt];
	@%p76 bra 	$L__BB0_154;
	add.s32 	%r24, %r230, 1;
	st.shared.u32 	[_ZZ8random_pPyE3cnt], %r24;
	shl.b32 	%r194, %r230, 2;
	mov.u32 	%r195, _ZZ8random_pPyE10candidates;
	add.s32 	%r196, %r195, %r194;
	st.shared.u32 	[%r196], %r228;
	mov.u32 	%r230, %r24;
$L__BB0_154:
	add.s32 	%r228, %r228, 2;
	setp.lt.s32 	%p77, %r230, 10;
	@%p77 bra 	$L__BB0_84;
	mov.b32 	%r231, 0;
$L__BB0_156:
	shl.b32 	%r199, %r231, 2;
	mov.u32 	%r200, _ZZ8random_pPyE10candidates;
	add.s32 	%r28, %r200, %r199;
	ld.shared.s32 	%rd126, [%r28];
	mul.lo.s64 	%rd182, %rd126, -3751880150584993549;
	setp.lt.u64 	%p78, %rd182, 312656679215416130;
	mov.b64 	%rd228, 61;
	mov.b32 	%r198, 0;
	mov.u32 	%r232, %r198;
	mov.u32 	%r233, %r198;
	@%p78 bra 	$L__BB0_162;
$L__BB0_157:
	cvt.u32.u64 	%r202, %rd126;
	add.s32 	%r203, %r232, 59;
	mul.lo.s32 	%r204, %r203, %r203;
	setp.lt.u32 	%p79, %r202, %r204;
	mov.b32 	%r233, 1;
	@%p79 bra 	$L__BB0_162;
	or.b64  	%rd183, %rd126, %rd228;
	and.b64  	%rd184, %rd183, -4294967296;
	setp.ne.s64 	%p80, %rd184, 0;
	@%p80 bra 	$L__BB0_160;
	cvt.u32.u64 	%r205, %rd228;
	cvt.u32.u64 	%r206, %rd126;
	rem.u32 	%r207, %r206, %r205;
	cvt.u64.u32 	%rd229, %r207;
	bra.uni 	$L__BB0_161;
$L__BB0_160:
	rem.u64 	%rd229, %rd126, %rd228;
$L__BB0_161:
	setp.ne.s64 	%p81, %rd229, 0;
	add.s64 	%rd228, %rd228, 2;
	add.s32 	%r232, %r232, 2;
	mov.u32 	%r233, %r198;
	@%p81 bra 	$L__BB0_157;
$L__BB0_162:
	st.global.u32 	[%rd1], %r233;
	bar.sync 	0;
	ld.global.u32 	%r209, [%rd1];
	setp.eq.s32 	%p82, %r209, 0;
	@%p82 bra 	$L__BB0_164;
	ld.param.u64 	%rd192, [_Z17RSA_key_generatorPy_param_0];
	ld.shared.s32 	%rd185, [%r28];
	cvta.to.global.u64 	%rd186, %rd192;
	st.global.u64 	[%rd186], %rd185;
	add.u64 	%rd187, %SP, 0;
	add.u64 	%rd188, %SPL, 0;
	st.local.u64 	[%rd188], %rd185;
	mov.u64 	%rd189, $str;
	cvta.global.u64 	%rd190, %rd189;
	{ // callseq 1, 0
	.param .b64 param0;
	st.param.b64 	[param0], %rd190;
	.param .b64 param1;
	st.param.b64 	[param1], %rd187;
	.param .b32 retval0;
	call.uni (retval0), 
	vprintf, 
	(
	param0, 
	param1
	);
	ld.param.b32 	%r210, [retval0];
	} // callseq 1
	ret;
$L__BB0_164:
	add.s32 	%r231, %r231, 1;
	ld.shared.u32 	%r33, [_ZZ8random_pPyE3cnt];
	setp.lt.s32 	%p83, %r231, %r33;
	@%p83 bra 	$L__BB0_156;
	shl.b32 	%r212, %r33, 2;
	mov.u32 	%r213, _ZZ8random_pPyE10candidates;
	add.s32 	%r214, %r213, %r212;
	ld.shared.u32 	%r215, [%r214+-4];
	add.s32 	%r228, %r215, 2;
	bra.uni 	$L__BB0_83;
$L__BB0_166:
	shl.b32 	%r216, %r11, 2;
	mov.u32 	%r217, _ZZ8random_pPyE10candidates;
	add.s32 	%r218, %r217, %r216;
	ld.shared.u32 	%r219, [%r218+-4];
	add.s32 	%r221, %r219, 2;
	bra.uni 	$L__BB0_1;

}


// ===== COMPILED SASS (sm_100) =====

	.target	sm_100

	.elftype	@"ET_EXEC"


//--------------------- .note.nv.tkinfo           --------------------------
	.section	.note.nv.tkinfo,"",@"SHT_NOTE"
	.sectionflags	@"SHF_NOTE_NV_TKINFO"
	.tkinfo
        /*0018*/ 	.word	0x00000002
        /*0030*/ 	.string	""
        /*0030*/ 	.string	"ptxas"
        /*0030*/ 	.string	"Cuda compilation tools, release 13.0, V13.0.88"
        /*0030*/ 	.string	"Build cuda_13.0.r13.0/compiler.36424714_0"
        /*0030*/ 	.string	"-arch sm_100 -m 64 "



//--------------------- .note.nv.cuinfo           --------------------------
	.section	.note.nv.cuinfo,"",@"SHT_NOTE"
	.sectionflags	@"SHF_NOTE_NV_CUINFO"
        /*0018*/ 	.short	0x0002
        /*001a*/ 	.short	0x0064
        /*001c*/ 	.short	0x0082
	.zero		2


//--------------------- .nv.info                  --------------------------
	.section	.nv.info,"",@"SHT_CUDA_INFO"
	.align	4


	//----- nvinfo : EIATTR_REGCOUNT
	.align		4
        /*0000*/ 	.byte	0x04, 0x2f
        /*0002*/ 	.short	(.L_6 - .L_5)
	.align		4
.L_5:
        /*0004*/ 	.word	index@(_Z17RSA_key_generatorPy)
        /*0008*/ 	.word	0x00000018


	//----- nvinfo : EIATTR_FRAME_SIZE
	.align		4
.L_6:
        /*000c*/ 	.byte	0x04, 0x11
        /*000e*/ 	.short	(.L_8 - .L_7)
	.align		4
.L_7:
        /*0010*/ 	.word	index@($__internal_0_$__cuda_sm20_rem_u64)
        /*0014*/ 	.word	0x00000008


	//----- nvinfo : EIATTR_FRAME_SIZE
	.align		4
.L_8:
        /*0018*/ 	.byte	0x04, 0x11
        /*001a*/ 	.short	(.L_10 - .L_9)
	.align		4
.L_9:
        /*001c*/ 	.word	index@(_Z17RSA_key_generatorPy)
        /*0020*/ 	.word	0x00000008


	//----- nvinfo : EIATTR_MIN_STACK_SIZE
	.align		4
.L_10:
        /*0024*/ 	.byte	0x04, 0x12
        /*0026*/ 	.short	(.L_12 - .L_11)
	.align		4
.L_11:
        /*0028*/ 	.word	index@(_Z17RSA_key_generatorPy)
        /*002c*/ 	.word	0x00000008
.L_12:


//--------------------- .nv.compat                --------------------------
	.section	.nv.compat,"",@"SHT_CUDA_COMPAT_INFO"
	.align	4
        /*0000*/ 	.byte	0x02, 0x09, 0x00, 0x00, 0x02, 0x02, 0x01, 0x00, 0x02, 0x05, 0x05, 0x00, 0x03, 0x07, 0x01, 0x01
        /*0010*/ 	.byte	0x02, 0x03, 0x00, 0x00, 0x02, 0x06, 0x01, 0x00, 0x04, 0x0b, 0x08, 0x00, 0x09, 0x00, 0x00, 0x00
        /*0020*/ 	.byte	0x00, 0x00, 0x00, 0x00


//--------------------- .nv.info._Z17RSA_key_generatorPy --------------------------
	.section	.nv.info._Z17RSA_key_generatorPy,"",@"SHT_CUDA_INFO"
	.sectionflags	@""
	.align	4


	//----- nvinfo : EIATTR_CUDA_API_VERSION
	.align		4
        /*0000*/ 	.byte	0x04, 0x37
        /*0002*/ 	.short	(.L_14 - .L_13)
.L_13:
        /*0004*/ 	.word	0x00000082


	//----- nvinfo : EIATTR_KPARAM_INFO
	.align		4
.L_14:
        /*0008*/ 	.byte	0x04, 0x17
        /*000a*/ 	.short	(.L_16 - .L_15)
.L_15:
        /*000c*/ 	.word	0x00000000
        /*0010*/ 	.short	0x0000
        /*0012*/ 	.short	0x0000
        /*0014*/ 	.byte	0x00, 0xf5, 0x21, 0x00


	//----- nvinfo : EIATTR_SPARSE_MMA_MASK
	.align		4
.L_16:
        /*0018*/ 	.byte	0x03, 0x50
        /*001a*/ 	.short	0x0000


	//----- nvinfo : EIATTR_MAXREG_COUNT
	.align		4
        /*001c*/ 	.byte	0x03, 0x1b
        /*001e*/ 	.short	0x00ff


	//----- nvinfo : EIATTR_NUM_BARRIERS
	.align		4
        /*0020*/ 	.byte	0x02, 0x4c
        /*0022*/ 	.byte	0x01
	.zero		1


	//----- nvinfo : EIATTR_EXTERNS
	.align		4
        /*0024*/ 	.byte	0x04, 0x0f
        /*0026*/ 	.short	(.L_18 - .L_17)


	//   ....[0]....
	.align		4
.L_17:
        /*0028*/ 	.word	index@(vprintf)


	//----- nvinfo : EIATTR_MERCURY_ISA_VERSION
	.align		4
.L_18:
        /*002c*/ 	.byte	0x03, 0x5f
        /*002e*/ 	.short	0x0101


	//----- nvinfo : EIATTR_VRC_CTA_INIT_COUNT
	.align		4
        /*0030*/ 	.byte	0x02, 0x4a
	.zero		1
	.zero		1


	//----- nvinfo : EIATTR_SYSCALL_OFFSETS
	.align		4
        /*0034*/ 	.byte	0x04, 0x46
        /*0036*/ 	.short	(.L_20 - .L_19)


	//   ....[0]....
.L_19:
        /*0038*/ 	.word	0x000029b0


	//   ....[1]....
        /*003c*/ 	.word	0x00005340


	//----- nvinfo : EIATTR_EXIT_INSTR_OFFSETS
	.align		4
.L_20:
        /*0040*/ 	.byte	0x04, 0x1c
        /*0042*/ 	.short	(.L_22 - .L_21)


	//   ....[0]....
.L_21:
        /*0044*/ 	.word	0x00005350


	//----- nvinfo : EIATTR_CRS_STACK_SIZE
	.align		4
.L_22:
        /*0048*/ 	.byte	0x04, 0x1e
        /*004a*/ 	.short	(.L_24 - .L_23)
.L_23:
        /*004c*/ 	.word	0x00000000


	//----- nvinfo : EIATTR_CBANK_PARAM_SIZE
	.align		4
.L_24:
        /*0050*/ 	.byte	0x03, 0x19
        /*0052*/ 	.short	0x0008


	//----- nvinfo : EIATTR_PARAM_CBANK
	.align		4
        /*0054*/ 	.byte	0x04, 0x0a
        /*0056*/ 	.short	(.L_26 - .L_25)
	.align		4
.L_25:
        /*0058*/ 	.word	index@(.nv.constant0._Z17RSA_key_generatorPy)
        /*005c*/ 	.short	0x0380
        /*005e*/ 	.short	0x0008


	//----- nvinfo : EIATTR_SW_WAR
	.align		4
.L_26:
        /*0060*/ 	.byte	0x04, 0x36
        /*0062*/ 	.short	(.L_28 - .L_27)
.L_27:
        /*0064*/ 	.word	0x00000008
.L_28:


//--------------------- .nv.callgraph             --------------------------
	.section	.nv.callgraph,"",@"SHT_CUDA_CALLGRAPH"
	.align	4
	.sectionentsize	8
	.align		4
        /*0000*/ 	.word	0x00000000
	.align		4
        /*0004*/ 	.word	0xffffffff
	.align		4
        /*0008*/ 	.word	index@(_Z17RSA_key_generatorPy)
	.align		4
        /*000c*/ 	.word	index@(vprintf)
	.align		4
        /*0010*/ 	.word	0x00000000
	.align		4
        /*0014*/ 	.word	0xfffffffe
	.align		4
        /*0018*/ 	.word	0x00000000
	.align		4
        /*001c*/ 	.word	0xfffffffd
	.align		4
        /*0020*/ 	.word	0x00000000
	.align		4
        /*0024*/ 	.word	0xfffffffc


//--------------------- .nv.constant4             --------------------------
	.section	.nv.constant4,"a",@progbits
	.align	8
	.align		8
.nv.constant4:
        /*0000*/ 	.dword	vprintf
	.align		8
        /*0008*/ 	.dword	tt
	.align		8
        /*0010*/ 	.dword	$str


//--------------------- .nv.constant3             --------------------------
	.section	.nv.constant3,"a",@progbits
	.align	8
.nv.constant3:
	.type		small_primes,@object
	.size		small_primes,(.L_0 - small_primes)
small_primes:
        /*0000*/ 	.byte	0x03, 0x00, 0x00, 0x00, 0x05, 0x00, 0x00, 0x00, 0x07, 0x00, 0x00, 0x00, 0x09, 0x00, 0x00, 0x00
        /*0010*/ 	.byte	0x0b, 0x00, 0x00, 0x00, 0x0d, 0x00, 0x00, 0x00, 0x11, 0x00, 0x00, 0x00, 0x13, 0x00, 0x00, 0x00
        /*0020*/ 	.byte	0x17, 0x00, 0x00, 0x00, 0x1d, 0x00, 0x00, 0x00, 0x1f, 0x00, 0x00, 0x00, 0x25, 0x00, 0x00, 0x00
        /*0030*/ 	.byte	0x29, 0x00, 0x00, 0x00, 0x2b, 0x00, 0x00, 0x00, 0x2f, 0x00, 0x00, 0x00, 0x35, 0x00, 0x00, 0x00
        /*0040*/ 	.byte	0x3b, 0x00, 0x00, 0x00
.L_0:
	.zero		4
	.type		_ret,@object
	.size		_ret,(prime_pointer - _ret)
_ret:
	.zero		8
	.type		prime_pointer,@object
	.size		prime_pointer,(.L_3 - prime_pointer)
prime_pointer:
	.zero		8
.L_3:


//--------------------- .text._Z17RSA_key_generatorPy --------------------------
	.section	.text._Z17RSA_key_generatorPy,"ax",@progbits
	.align	128
        .global         _Z17RSA_key_generatorPy
        .type           _Z17RSA_key_generatorPy,@function
        .size           _Z17RSA_key_generatorPy,(.L_x_109 - _Z17RSA_key_generatorPy)
        .other          _Z17RSA_key_generatorPy,@"STO_CUDA_ENTRY STV_DEFAULT"
_Z17RSA_key_generatorPy:
.text._Z17RSA_key_generatorPy:
[----:B------:R-:W0:Y:S01]  /*0000*/  LDC R1, c[0x0][0x37c] ;  /* 0x0000df00ff017b82 */ /* 0x000e220000000800 */
[----:B------:R-:W1:Y:S01]  /*0010*/  LDCU UR4, c[0x0][0x2f8] ;  /* 0x00005f00ff0477ac */ /* 0x000e620008000800 */
[----:B0-----:R-:W-:Y:S01]  /*0020*/  VIADD R1, R1, 0xfffffff8 ;  /* 0xfffffff801017836 */ /* 0x001fe20000000000 */
[----:B------:R-:W0:Y:S01]  /*0030*/  LDCU UR5, c[0x0][0x2fc] ;  /* 0x00005f80ff0577ac */ /* 0x000e220008000800 */
[----:B------:R-:W2:Y:S03]  /*0040*/  LDCU.64 UR36, c[0x0][0x358] ;  /* 0x00006b00ff2477ac */ /* 0x000ea60008000a00 */
[----:B-1----:R-:W-:-:S05]  /*0050*/  IADD3 R16, P0, PT, R1, UR4, RZ ;  /* 0x0000000401107c10 */ /* 0x002fca000ff1e0ff */
[----:B0-----:R-:W-:Y:S01]  /*0060*/  IMAD.X R2, RZ, RZ, UR5, P0 ;  /* 0x00000005ff027e24 */ /* 0x001fe200080e06ff */
[----:B------:R-:W-:Y:S01]  /*0070*/  CS2R.32 R3, SR_CLOCKLO ;  /* 0x0000000000037805 */ /* 0x000fe20000005000 */
[----:B------:R-:W2:Y:S03]  /*0080*/  LDC.64 R4, c[0x4][0x8] ;  /* 0x01000200ff047b82 */ /* 0x000ea60000000a00 */
[----:B------:R-:W-:Y:S01]  /*0090*/  LEA R0, R3, 0x1, 0x1 ;  /* 0x0000000103007811 */ /* 0x000fe200078e08ff */
[----:B--2---:R0:W-:Y:S06]  /*00a0*/  STG.E desc[UR36][R4.64], R3 ;  /* 0x0000000304007986 */ /* 0x0041ec000c101924 */
.L_x_44:
[----:B------:R-:W1:Y:S01]  /*00b0*/  S2UR UR5, SR_CgaCtaId ;  /* 0x00000000000579c3 */ /* 0x000e620000008800 */
[----:B------:R-:W-:Y:S01]  /*00c0*/  UMOV UR4, 0x400 ;  /* 0x0000040000047882 */ /* 0x000fe20000000000 */
[----:B------:R-:W2:Y:S01]  /*00d0*/  LDCU UR6, c[0x3][URZ] ;  /* 0x00c00000ff0677ac */ /* 0x000ea20008000800 */
[----:B------:R-:W3:Y:S01]  /*00e0*/  LDCU UR7, c[0x3][0x4] ;  /* 0x00c00080ff0777ac */ /* 0x000ee20008000800 */
[----:B------:R-:W4:Y:S01]  /*00f0*/  LDCU UR8, c[0x3][0x8] ;  /* 0x00c00100ff0877ac */ /* 0x000f220008000800 */
[----:B------:R-:W0:Y:S01]  /*0100*/  LDCU UR9, c[0x3][0xc] ;  /* 0x00c00180ff0977ac */ /* 0x000e220008000800 */
[----:B------:R-:W0:Y:S01]  /*0110*/  LDCU UR10, c[0x3][0x10] ;  /* 0x00c00200ff0a77ac */ /* 0x000e220008000800 */
[----:B------:R-:W0:Y:S01]  /*0120*/  LDCU UR11, c[0x3][0x14] ;  /* 0x00c00280ff0b77ac */ /* 0x000e220008000800 */
[----:B-1----:R-:W-:Y:S01]  /*0130*/  ULEA UR4, UR5, UR4, 0x18 ;  /* 0x0000000405047291 */ /* 0x002fe2000f8ec0ff */
[----:B------:R-:W1:Y:S01]  /*0140*/  LDCU UR12, c[0x3][0x18] ;  /* 0x00c00300ff0c77ac */ /* 0x000e620008000800 */
[----:B------:R-:W0:Y:S07]  /*0150*/  LDCU UR13, c[0x3][0x1c] ;  /* 0x00c00380ff0d77ac */ /* 0x000e2e0008000800 */
[----:B------:R-:W-:Y:S01]  /*0160*/  STS [UR4], RZ ;  /* 0x000000ffff007988 */ /* 0x000fe20008000804 */
[----:B------:R-:W0:Y:S01]  /*0170*/  LDCU UR14, c[0x3][0x20] ;  /* 0x00c00400ff0e77ac */ /* 0x000e220008000800 */
[----:B------:R-:W0:Y:S01]  /*0180*/  LDCU UR5, c[0x3][0x24] ;  /* 0x00c00480ff0577ac */ /* 0x000e220008000800 */
[----:B------:R-:W0:Y:S01]  /*0190*/  LDCU UR15, c[0x3][0x28] ;  /* 0x00c00500ff0f77ac */ /* 0x000e220008000800 */
[----:B------:R-:W0:Y:S01]  /*01a0*/  LDCU UR16, c[0x3][0x2c] ;  /* 0x00c00580ff1077ac */ /* 0x000e220008000800 */
[----:B------:R-:W0:Y:S01]  /*01b0*/  LDCU UR17, c[0x3][0x30] ;  /* 0x00c00600ff1177ac */ /* 0x000e220008000800 */
[----:B------:R-:W0:Y:S01]  /*01c0*/  LDCU UR18, c[0x3][0x34] ;  /* 0x00c00680ff1277ac */ /* 0x000e220008000800 */
[----:B------:R-:W0:Y:S01]  /*01d0*/  LDCU UR4, c[0x3][0x38] ;  /* 0x00c00700ff0477ac */ /* 0x000e220008000800 */
[----:B------:R-:W0:Y:S01]  /*01e0*/  LDCU UR19, c[0x3][0x3c] ;  /* 0x00c00780ff1377ac */ /* 0x000e220008000800 */
[----:B--234-:R-:W0:Y:S02]  /*01f0*/  LDCU UR20, c[0x3][0x40] ;  /* 0x00c00800ff1477ac */ /* 0x01ce240008000800 */
.L_x_36:
[----:B------:R-:W-:-:S04]  /*0200*/  SHF.R.S32.HI R7, RZ, 0x1f, R0 ;  /* 0x0000001fff077819 */ /* 0x000fc80000011400 */
[----:B------:R-:W-:-:S13]  /*0210*/  ISETP.NE.U32.AND P0, PT, R7, RZ, PT ;  /* 0x000000ff0700720c */ /* 0x000fda0003f05070 */
[----:B------:R-:W-:Y:S05]  /*0220*/  @P0 BRA `(.L_x_0) ;  /* 0x0000000000500947 */ /* 0x000fea0003800000 */
[----:B0-----:R-:W0:Y:S01]  /*0230*/  I2F.U32.RP R3, UR6 ;  /* 0x0000000600037d06 */ /* 0x001e220008209000 */
[----:B------:R-:W-:-:S07]  /*0240*/  ISETP.NE.U32.AND P1, PT, RZ, UR6, PT ;  /* 0x00000006ff007c0c */ /* 0x000fce000bf25070 */
[----:B0-----:R-:W0:Y:S02]  /*0250*/  MUFU.RCP R3, R3 ;  /* 0x0000000300037308 */ /* 0x001e240000001000 */
[----:B0-----:R-:W-:-:S06]  /*0260*/  VIADD R4, R3, 0xffffffe ;  /* 0x0ffffffe03047836 */ /* 0x001fcc0000000000 */
[----:B------:R0:W2:Y:S02]  /*0270*/  F2I.FTZ.U32.TRUNC.NTZ R5, R4 ;  /* 0x0000000400057305 */ /* 0x0000a4000021f000 */
[----:B0-----:R-:W-:Y:S02]  /*0280*/  IMAD.MOV.U32 R4, RZ, RZ, RZ ;  /* 0x000000ffff047224 */ /* 0x001fe400078e00ff */
[----:B--2---:R-:W-:-:S04]  /*0290*/  IMAD.MOV R9, RZ, RZ, -R5 ;  /* 0x000000ffff097224 */ /* 0x004fc800078e0a05 */
[----:B------:R-:W-:-:S04]  /*02a0*/  IMAD R9, R9, UR6, RZ ;  /* 0x0000000609097c24 */ /* 0x000fc8000f8e02ff */
[----:B------:R-:W-:-:S06]  /*02b0*/  IMAD.HI.U32 R5, R5, R9, R4 ;  /* 0x0000000905057227 */ /* 0x000fcc00078e0004 */
[----:B------:R-:W-:-:S04]  /*02c0*/  IMAD.HI.U32 R5, R5, R0, RZ ;  /* 0x0000000005057227 */ /* 0x000fc800078e00ff */
[----:B------:R-:W-:-:S04]  /*02d0*/  IMAD.MOV R5, RZ, RZ, -R5 ;  /* 0x000000ffff057224 */ /* 0x000fc800078e0a05 */
[----:B------:R-:W-:-:S05]  /*02e0*/  IMAD R5, R5, UR6, R0 ;  /* 0x0000000605057c24 */ /* 0x000fca000f8e0200 */
[----:B------:R-:W-:-:S13]  /*02f0*/  ISETP.GE.U32.AND P0, PT, R5, UR6, PT ;  /* 0x0000000605007c0c */ /* 0x000fda000bf06070 */
[----:B------:R-:W-:-:S05]  /*0300*/  @P0 VIADD R5, R5, -UR6 ;  /* 0x8000000605050c36 */ /* 0x000fca0008000000 */
[----:B------:R-:W-:-:S13]  /*0310*/  ISETP.GE.U32.AND P0, PT, R5, UR6, PT ;  /* 0x0000000605007c0c */ /* 0x000fda000bf06070 */
[----:B------:R-:W-:Y:S02]  /*0320*/  @P0 IADD3 R5, PT, PT, R5, -UR6, RZ ;  /* 0x8000000605050c10 */ /* 0x000fe4000fffe0ff */
[----:B------:R-:W-:-:S04]  /*0330*/  @!P1 LOP3.LUT R5, RZ, UR6, RZ, 0x33, !PT ;  /* 0x00000006ff059c12 */ /* 0x000fc8000f8e33ff */
[----:B------:R-:W-:-:S04]  /*0340*/  ISETP.NE.U32.AND P0, PT, R5, RZ, PT ;  /* 0x000000ff0500720c */ /* 0x000fc80003f05070 */
[----:B------:R-:W-:Y:S01]  /*0350*/  ISETP.NE.AND.EX P0, PT, RZ, RZ, PT, P0 ;  /* 0x000000ffff00720c */ /* 0x000fe20003f05300 */
[----:B------:R-:W-:-:S12]  /*0360*/  BRA `(.L_x_1) ;  /* 0x00000000001c7947 */ /* 0x000fd80003800000 */
.L_x_0:
[----:B------:R-:W2:Y:S01]  /*0370*/  LDCU UR21, c[0x3][URZ] ;  /* 0x00c00000ff1577ac */ /* 0x000ea20008000800 */
[----:B0-----:R-:W-:Y:S01]  /*0380*/  IMAD.MOV.U32 R5, RZ, RZ, RZ ;  /* 0x000000ffff057224 */ /* 0x001fe200078e00ff */
[----:B------:R-:W-:Y:S01]  /*0390*/  MOV R4, 0x3c0 ;  /* 0x000003c000047802 */ /* 0x000fe20000000f00 */
[----:B--2---:R-:W-:-:S07]  /*03a0*/  IMAD.U32 R6, RZ, RZ, UR21 ;  /* 0x00000015ff067e24 */ /* 0x004fce000f8e00ff */
[----:B-1----:R-:W-:Y:S05]  /*03b0*/  CALL.REL.NOINC `($__internal_0_$__cuda_sm20_rem_u64) ;  /* 0x0000004c00e87944 */ /* 0x002fea0003c00000 */
[----:B------:R-:W-:-:S04]  /*03c0*/  ISETP.NE.U32.AND P0, PT, R10, RZ, PT ;  /* 0x000000ff0a00720c */ /* 0x000fc80003f05070 */
[----:B------:R-:W-:-:S13]  /*03d0*/  ISETP.NE.AND.EX P0, PT, R11, RZ, PT, P0 ;  /* 0x000000ff0b00720c */ /* 0x000fda0003f05300 */
.L_x_1:
[----:B------:R-:W-:Y:S01]  /*03e0*/  BSSY.RECONVERGENT B0, `(.L_x_2) ;  /* 0x00001e3000007945 */ /* 0x000fe20003800200 */
[----:B------:R-:W-:-:S03]  /*03f0*/  IMAD.MOV.U32 R3, RZ, RZ, RZ ;  /* 0x000000ffff037224 */ /* 0x000fc600078e00ff */
[----:B------:R-:W-:Y:S05]  /*0400*/  @!P0 BRA `(.L_x_3) ;  /* 0x0000001c00808947 */ /* 0x000fea0003800000 */
[----:B------:R-:W-:-:S13]  /*0410*/  ISETP.NE.U32.AND P0, PT, R7, RZ, PT ;  /* 0x000000ff0700720c */ /* 0x000fda0003f05070 */
[----:B------:R-:W-:Y:S05]  /*0420*/  @P0 BRA `(.L_x_4) ;  /* 0x0000000000500947 */ /* 0x000fea0003800000 */
[----:B------:R-:W0:Y:S01]  /*0430*/  I2F.U32.RP R6, UR7 ;  /* 0x0000000700067d06 */ /* 0x000e220008209000 */
        /* <DEDUP_REMOVED lines=8> */
[----:B------:R-:W-:-:S05]  /*04c0*/  IMAD.HI.U32 R5, R5, R0, RZ ;  /* 0x0000000005057227 */ /* 0x000fca00078e00ff */
[----:B------:R-:W-:-:S05]  /*04d0*/  IADD3 R5, PT, PT, -R5, RZ, RZ ;  /* 0x000000ff05057210 */ /* 0x000fca0007ffe1ff */
[----:B------:R-:W-:-:S05]  /*04e0*/  IMAD R5, R5, UR7, R0 ;  /* 0x0000000705057c24 */ /* 0x000fca000f8e0200 */
[----:B------:R-:W-:-:S13]  /*04f0*/  ISETP.GE.U32.AND P0, PT, R5, UR7, PT ;  /* 0x0000000705007c0c */ /* 0x000fda000bf06070 */
[----:B------:R-:W-:-:S05]  /*0500*/  @P0 VIADD R5, R5, -UR7 ;  /* 0x8000000705050c36 */ /* 0x000fca0008000000 */
[----:B------:R-:W-:-:S13]  /*0510*/  ISETP.GE.U32.AND P0, PT, R5, UR7, PT ;  /* 0x0000000705007c0c */ /* 0x000fda000bf06070 */
[----:B------:R-:W-:Y:S01]  /*0520*/  @P0 VIADD R5, R5, -UR7 ;  /* 0x8000000705050c36 */ /* 0x000fe20008000000 */
[----:B------:R-:W-:-:S04]  /*0530*/  @!P1 LOP3.LUT R5, RZ, UR7, RZ, 0x33, !PT ;  /* 0x00000007ff059c12 */ /* 0x000fc8000f8e33ff */
[----:B------:R-:W-:-:S04]  /*0540*/  ISETP.NE.U32.AND P0, PT, R5, RZ, PT ;  /* 0x000000ff0500720c */ /* 0x000fc80003f05070 */
[----:B------:R-:W-:Y:S01]  /*0550*/  ISETP.NE.AND.EX P0, PT, RZ, RZ, PT, P0 ;  /* 0x000000ffff00720c */ /* 0x000fe20003f05300 */
[----:B------:R-:W-:-:S12]  /*0560*/  BRA `(.L_x_5) ;  /* 0x00000000001c7947 */ /* 0x000fd80003800000 */
.L_x_4:
[----:B------:R-:W0:Y:S01]  /*0570*/  LDCU UR21, c[0x3][0x4] ;  /* 0x00c00080ff1577ac */ /* 0x000e220008000800 */
[----:B------:R-:W-:Y:S01]  /*0580*/  IMAD.MOV.U32 R5, RZ, RZ, RZ ;  /* 0x000000ffff057224 */ /* 0x000fe200078e00ff */
[----:B------:R-:W-:Y:S01]  /*0590*/  MOV R4, 0x5c0 ;  /* 0x000005c000047802 */ /* 0x000fe20000000f00 */
[----:B0-----:R-:W-:-:S07]  /*05a0*/  IMAD.U32 R6, RZ, RZ, UR21 ;  /* 0x00000015ff067e24 */ /* 0x001fce000f8e00ff */
[----:B-1----:R-:W-:Y:S05]  /*05b0*/  CALL.REL.NOINC `($__internal_0_$__cuda_sm20_rem_u64) ;  /* 0x0000004c00687944 */ /* 0x002fea0003c00000 */
[----:B------:R-:W-:-:S04]  /*05c0*/  ISETP.NE.U32.AND P0, PT, R10, RZ, PT ;  /* 0x000000ff0a00720c */ /* 0x000fc80003f05070 */
[----:B------:R-:W-:-:S13]  /*05d0*/  ISETP.NE.AND.EX P0, PT, R11, RZ, PT, P0 ;  /* 0x000000ff0b00720c */ /* 0x000fda0003f05300 */
.L_x_5:
        /* <DEDUP_REMOVED lines=8> */
[----:B0-----:R-:W-:Y:S02]  /*0660*/  HFMA2 R4, -RZ, RZ, 0, 0 ;  /* 0x00000000ff047431 */ /* 0x001fe400000001ff */
        /* <DEDUP_REMOVED lines=14> */
.L_x_6:
[----:B------:R-:W0:Y:S01]  /*0750*/  LDCU UR21, c[0x3][0x8] ;  /* 0x00c00100ff1577ac */ /* 0x000e220008000800 */
[----:B------:R-:W-:Y:S01]  /*0760*/  IMAD.MOV.U32 R5, RZ, RZ, RZ ;  /* 0x000000ffff057224 */ /* 0x000fe200078e00ff */
[----:B------:R-:W-:Y:S01]  /*0770*/  MOV R4, 0x7a0 ;  /* 0x000007a000047802 */ /* 0x000fe20000000f00 */
[----:B0-----:R-:W-:-:S07]  /*0780*/  IMAD.U32 R6, RZ, RZ, UR21 ;  /* 0x00000015ff067e24 */ /* 0x001fce000f8e00ff */
[----:B-1----:R-:W-:Y:S05]  /*0790*/  CALL.REL.NOINC `($__internal_0_$__cuda_sm20_rem_u64) ;  /* 0x0000004800f07944 */ /* 0x002fea0003c00000 */
[----:B------:R-:W-:-:S04]  /*07a0*/  ISETP.NE.U32.AND P0, PT, R10, RZ, PT ;  /* 0x000000ff0a00720c */ /* 0x000fc80003f05070 */
[----:B------:R-:W-:-:S13]  /*07b0*/  ISETP.NE.AND.EX P0, PT, R11, RZ, PT, P0 ;  /* 0x000000ff0b00720c */ /* 0x000fda0003f05300 */
.L_x_7:
        /* <DEDUP_REMOVED lines=8> */
[----:B0-----:R-:W-:Y:S01]  /*0840*/  IMAD.MOV.U32 R4, RZ, RZ, RZ ;  /* 0x000000ffff047224 */ /* 0x001fe200078e00ff */
[----:B--2---:R-:W-:-:S05]  /*0850*/  IADD3 R9, PT, PT, RZ, -R5, RZ ;  /* 0x80000005ff097210 */ /* 0x004fca0007ffe0ff */
        /* <DEDUP_REMOVED lines=13> */
.L_x_8:
[----:B------:R-:W0:Y:S01]  /*0930*/  LDCU UR21, c[0x3][0xc] ;  /* 0x00c00180ff1577ac */ /* 0x000e220008000800 */
[----:B------:R-:W-:Y:S01]  /*0940*/  IMAD.MOV.U32 R5, RZ, RZ, RZ ;  /* 0x000000ffff057224 */ /* 0x000fe200078e00ff */
[----:B------:R-:W-:Y:S01]  /*0950*/  MOV R4, 0x980 ;  /* 0x0000098000047802 */ /* 0x000fe20000000f00 */
[----:B0-----:R-:W-:-:S07]  /*0960*/  IMAD.U32 R6, RZ, RZ, UR21 ;  /* 0x00000015ff067e24 */ /* 0x001fce000f8e00ff */
[----:B-1----:R-:W-:Y:S05]  /*0970*/  CALL.REL.NOINC `($__internal_0_$__cuda_sm20_rem_u64) ;  /* 0x0000004800787944 */ /* 0x002fea0003c00000 */
[----:B------:R-:W-:-:S04]  /*0980*/  ISETP.NE.U32.AND P0, PT, R10, RZ, PT ;  /* 0x000000ff0a00720c */ /* 0x000fc80003f05070 */
[----:B------:R-:W-:-:S13]  /*0990*/  ISETP.NE.AND.EX P0, PT, R11, RZ, PT, P0 ;  /* 0x000000ff0b00720c */ /* 0x000fda0003f05300 */
.L_x_9:
[----:B------:R-:W-:Y:S05]  /*09a0*/  @!P0 BRA `(.L_x_3) ;  /* 0x0000001800188947 */ /* 0x000fea0003800000 */
[----:B------:R-:W-:-:S13]  /*09b0*/  ISETP.NE.U32.AND P0, PT, R7, RZ, PT ;  /* 0x000000ff0700720c */ /* 0x000fda0003f05070 */
[----:B------:R-:W-:Y:S05]  /*09c0*/  @P0 BRA `(.L_x_10) ;  /* 0x0000000000500947 */ /* 0x000fea0003800000 */
[----:B------:R-:W0:Y:S01]  /*09d0*/  I2F.U32.RP R6, UR10 ;  /* 0x0000000a00067d06 */ /* 0x000e220008209000 */
[----:B------:R-:W-:-:S07]  /*09e0*/  ISETP.NE.U32.AND P1, PT, RZ, UR10, PT ;  /* 0x0000000aff007c0c */ /* 0x000fce000bf25070 */
[----:B0-----:R-:W0:Y:S02]  /*09f0*/  MUFU.RCP R6, R6 ;  /* 0x0000000600067308 */ /* 0x001e240000001000 */
[----:B0-----:R-:W-:-:S06]  /*0a00*/  IADD3 R4, PT, PT, R6, 0xffffffe, RZ ;  /* 0x0ffffffe06047810 */ /* 0x001fcc0007ffe0ff */
        /* <DEDUP_REMOVED lines=16> */
.L_x_10:
[----:B------:R-:W0:Y:S01]  /*0b10*/  LDCU UR21, c[0x3][0x10] ;  /* 0x00c00200ff1577ac */ /* 0x000e220008000800 */
[----:B------:R-:W-:Y:S01]  /*0b20*/  IMAD.MOV.U32 R5, RZ, RZ, RZ ;  /* 0x000000ffff057224 */ /* 0x000fe200078e00ff */
[----:B------:R-:W-:Y:S02]  /*0b30*/  MOV R4, 0xb60 ;  /* 0x00000b6000047802 */ /* 0x000fe40000000f00 */
[----:B0-----:R-:W-:-:S07]  /*0b40*/  MOV R6, UR21 ;  /* 0x0000001500067c02 */ /* 0x001fce0008000f00 */
[----:B-1----:R-:W-:Y:S05]  /*0b50*/  CALL.REL.NOINC `($__internal_0_$__cuda_sm20_rem_u64) ;  /* 0x0000004800007944 */ /* 0x002fea0003c00000 */
[----:B------:R-:W-:-:S04]  /*0b60*/  ISETP.NE.U32.AND P0, PT, R10, RZ, PT ;  /* 0x000000ff0a00720c */ /* 0x000fc80003f05070 */
[----:B------:R-:W-:-:S13]  /*0b70*/  ISETP.NE.AND.EX P0, PT, R11, RZ, PT, P0 ;  /* 0x000000ff0b00720c */ /* 0x000fda0003f05300 */
.L_x_11:
        /* <DEDUP_REMOVED lines=23> */
.L_x_12:
[----:B------:R-:W0:Y:S01]  /*0cf0*/  LDCU UR21, c[0x3][0x14] ;  /* 0x00c00280ff1577ac */ /* 0x000e220008000800 */
[----:B------:R-:W-:Y:S01]  /*0d00*/  HFMA2 R5, -RZ, RZ, 0, 0 ;  /* 0x00000000ff057431 */ /* 0x000fe200000001ff */
[----:B------:R-:W-:Y:S01]  /*0d10*/  MOV R4, 0xd40 ;  /* 0x00000d4000047802 */ /* 0x000fe20000000f00 */
[----:B0-----:R-:W-:-:S07]  /*0d20*/  IMAD.U32 R6, RZ, RZ, UR21 ;  /* 0x00000015ff067e24 */ /* 0x001fce000f8e00ff */
[----:B-1----:R-:W-:Y:S05]  /*0d30*/  CALL.REL.NOINC `($__internal_0_$__cuda_sm20_rem_u64) ;  /* 0x0000004400887944 */ /* 0x002fea0003c00000 */
[----:B------:R-:W-:-:S04]  /*0d40*/  ISETP.NE.U32.AND P0, PT, R10, RZ, PT ;  /* 0x000000ff0a00720c */ /* 0x000fc80003f05070 */
[----:B------:R-:W-:-:S13]  /*0d50*/  ISETP.NE.AND.EX P0, PT, R11, RZ, PT, P0 ;  /* 0x000000ff0b00720c */ /* 0x000fda0003f05300 */
.L_x_13:
[----:B------:R-:W-:Y:S05]  /*0d60*/  @!P0 BRA `(.L_x_3) ;  /* 0x0000001400288947 */ /* 0x000fea0003800000 */
[----:B------:R-:W-:-:S13]  /*0d70*/  ISETP.NE.U32.AND P0, PT, R7, RZ, PT ;  /* 0x000000ff0700720c */ /* 0x000fda0003f05070 */
[----:B------:R-:W-:Y:S05]  /*0d80*/  @P0 BRA `(.L_x_14) ;  /* 0x0000000000500947 */ /* 0x000fea0003800000 */
[----:B-1----:R-:W0:Y:S01]  /*0d90*/  I2F.U32.RP R6, UR12 ;  /* 0x0000000c00067d06 */ /* 0x002e220008209000 */
[----:B------:R-:W-:-:S07]  /*0da0*/  ISETP.NE.U32.AND P1, PT, RZ, UR12, PT ;  /* 0x0000000cff007c0c */ /* 0x000fce000bf25070 */
[----:B0-----:R-:W0:Y:S02]  /*0db0*/  MUFU.RCP R6, R6 ;  /* 0x0000000600067308 */ /* 0x001e240000001000 */
[----:B0-----:R-:W-:-:S06]  /*0dc0*/  VIADD R4, R6, 0xffffffe ;  /* 0x0ffffffe06047836 */ /* 0x001fcc0000000000 */
[----:B------:R0:W1:Y:S02]  /*0dd0*/  F2I.FTZ.U32.TRUNC.NTZ R5, R4 ;  /* 0x0000000400057305 */ /* 0x000064000021f000 */
[----:B0-----:R-:W-:Y:S02]  /*0de0*/  IMAD.MOV.U32 R4, RZ, RZ, RZ ;  /* 0x000000ffff047224 */ /* 0x001fe400078e00ff */
[----:B-1----:R-:W-:-:S04]  /*0df0*/  IMAD.MOV R9, RZ, RZ, -R5 ;  /* 0x000000ffff097224 */ /* 0x002fc800078e0a05 */
        /* <DEDUP_REMOVED lines=13> */
.L_x_14:
[----:B------:R-:W0:Y:S01]  /*0ed0*/  LDCU UR21, c[0x3][0x18] ;  /* 0x00c00300ff1577ac */ /* 0x000e220008000800 */
[----:B------:R-:W-:Y:S01]  /*0ee0*/  IMAD.MOV.U32 R5, RZ, RZ, RZ ;  /* 0x000000ffff057224 */ /* 0x000fe200078e00ff */
[----:B------:R-:W-:Y:S01]  /*0ef0*/  MOV R4, 0xf20 ;  /* 0x00000f2000047802 */ /* 0x000fe20000000f00 */
[----:B0-----:R-:W-:-:S07]  /*0f00*/  IMAD.U32 R6, RZ, RZ, UR21 ;  /* 0x00000015ff067e24 */ /* 0x001fce000f8e00ff */
[----:B-1----:R-:W-:Y:S05]  /*0f10*/  CALL.REL.NOINC `($__internal_0_$__cuda_sm20_rem_u64) ;  /* 0x0000004400107944 */ /* 0x002fea0003c00000 */
[----:B------:R-:W-:-:S04]  /*0f20*/  ISETP.NE.U32.AND P0, PT, R10, RZ, PT ;  /* 0x000000ff0a00720c */ /* 0x000fc80003f05070 */
[----:B------:R-:W-:-:S13]  /*0f30*/  ISETP.NE.AND.EX P0, PT, R11, RZ, PT, P0 ;  /* 0x000000ff0b00720c */ /* 0x000fda0003f05300 */
.L_x_15:
[----:B------:R-:W-:Y:S05]  /*0f40*/  @!P0 BRA `(.L_x_3) ;  /* 0x0000001000b08947 */ /* 0x000fea0003800000 */
[----:B------:R-:W-:-:S13]  /*0f50*/  ISETP.NE.U32.AND P0, PT, R7, RZ, PT ;  /* 0x000000ff0700720c */ /* 0x000fda0003f05070 */
[----:B------:R-:W-:Y:S05]  /*0f60*/  @P0 BRA `(.L_x_16) ;  /* 0x0000000000500947 */ /* 0x000fea0003800000 */
[----:B------:R-:W0:Y:S01]  /*0f70*/  I2F.U32.RP R6, UR13 ;  /* 0x0000000d00067d06 */ /* 0x000e220008209000 */
        /* <DEDUP_REMOVED lines=12> */
[----:B------:R-:W-:-:S04]  /*1040*/  @P0 IADD3 R5, PT, PT, R5, -UR13, RZ ;  /* 0x8000000d05050c10 */ /* 0x000fc8000fffe0ff */
[----:B------:R-:W-:-:S13]  /*1050*/  ISETP.GE.U32.AND P0, PT, R5, UR13, PT ;  /* 0x0000000d05007c0c */ /* 0x000fda000bf06070 */
[----:B------:R-:W-:Y:S01]  /*1060*/  @P0 VIADD R5, R5, -UR13 ;  /* 0x8000000d05050c36 */ /* 0x000fe20008000000 */
[----:B------:R-:W-:-:S04]  /*1070*/  @!P1 LOP3.LUT R5, RZ, UR13, RZ, 0x33, !PT ;  /* 0x0000000dff059c12 */ /* 0x000fc8000f8e33ff */
[----:B------:R-:W-:-:S04]  /*1080*/  ISETP.NE.U32.AND P0, PT, R5, RZ, PT ;  /* 0x000000ff0500720c */ /* 0x000fc80003f05070 */
[----:B------:R-:W-:Y:S01]  /*1090*/  ISETP.NE.AND.EX P0, PT, RZ, RZ, PT, P0 ;  /* 0x000000ffff00720c */ /* 0x000fe20003f05300 */
[----:B------:R-:W-:-:S12]  /*10a0*/  BRA `(.L_x_17) ;  /* 0x00000000001c7947 */ /* 0x000fd80003800000 */
.L_x_16:
[----:B------:R-:W0:Y:S01]  /*10b0*/  LDCU UR21, c[0x3][0x1c] ;  /* 0x00c00380ff1577ac */ /* 0x000e220008000800 */
[----:B------:R-:W-:Y:S01]  /*10c0*/  IMAD.MOV.U32 R5, RZ, RZ, RZ ;  /* 0x000000ffff057224 */ /* 0x000fe200078e00ff */
[----:B------:R-:W-:Y:S01]  /*10d0*/  MOV R4, 0x1100 ;  /* 0x0000110000047802 */ /* 0x000fe20000000f00 */
[----:B0-----:R-:W-:-:S07]  /*10e0*/  IMAD.U32 R6, RZ, RZ, UR21 ;  /* 0x00000015ff067e24 */ /* 0x001fce000f8e00ff */
[----:B------:R-:W-:Y:S05]  /*10f0*/  CALL.REL.NOINC `($__internal_0_$__cuda_sm20_rem_u64) ;  /* 0x0000004000987944 */ /* 0x000fea0003c00000 */
[----:B------:R-:W-:-:S04]  /*1100*/  ISETP.NE.U32.AND P0, PT, R10, RZ, PT ;  /* 0x000000ff0a00720c */ /* 0x000fc80003f05070 */
[----:B------:R-:W-:-:S13]  /*1110*/  ISETP.NE.AND.EX P0, PT, R11, RZ, PT, P0 ;  /* 0x000000ff0b00720c */ /* 0x000fda0003f05300 */
.L_x_17:
        /* <DEDUP_REMOVED lines=23> */
.L_x_18:
[----:B------:R-:W0:Y:S01]  /*1290*/  LDCU UR21, c[0x3][0x20] ;  /* 0x00c00400ff1577ac */ /* 0x000e220008000800 */
[----:B------:R-:W-:Y:S01]  /*12a0*/  IMAD.MOV.U32 R5, RZ, RZ, RZ ;  /* 0x000000ffff057224 */ /* 0x000fe200078e00ff */
[----:B------:R-:W-:Y:S01]  /*12b0*/  MOV R4, 0x12e0 ;  /* 0x000012e000047802 */ /* 0x000fe20000000f00 */
[----:B0-----:R-:W-:-:S07]  /*12c0*/  IMAD.U32 R6, RZ, RZ, UR21 ;  /* 0x00000015ff067e24 */ /* 0x001fce000f8e00ff */
[----:B------:R-:W-:Y:S05]  /*12d0*/  CALL.REL.NOINC `($__internal_0_$__cuda_sm20_rem_u64) ;  /* 0x0000004000207944 */ /* 0x000fea0003c00000 */
[----:B------:R-:W-:-:S04]  /*12e0*/  ISETP.NE.U32.AND P0, PT, R10, RZ, PT ;  /* 0x000000ff0a00720c */ /* 0x000fc80003f05070 */
[----:B------:R-:W-:-:S13]  /*12f0*/  ISETP.NE.AND.EX P0, PT, R11, RZ, PT, P0 ;  /* 0x000000ff0b00720c */ /* 0x000fda0003f05300 */
.L_x_19:
        /* <DEDUP_REMOVED lines=8> */
[----:B0-----:R-:W-:Y:S02]  /*1380*/  HFMA2 R4, -RZ, RZ, 0, 0 ;  /* 0x00000000ff047431 */ /* 0x001fe400000001ff */
        /* <DEDUP_REMOVED lines=14> */
.L_x_20:
[----:B------:R-:W0:Y:S01]  /*1470*/  LDCU UR21, c[0x3][0x24] ;  /* 0x00c00480ff1577ac */ /* 0x000e220008000800 */
[----:B------:R-:W-:Y:S01]  /*1480*/  IMAD.MOV.U32 R5, RZ, RZ, RZ ;  /* 0x000000ffff057224 */ /* 0x000fe200078e00ff */
[----:B------:R-:W-:Y:S01]  /*1490*/  MOV R4, 0x14c0 ;  /* 0x000014c000047802 */ /* 0x000fe20000000f00 */
[----:B0-----:R-:W-:-:S07]  /*14a0*/  IMAD.U32 R6, RZ, RZ, UR21 ;  /* 0x00000015ff067e24 */ /* 0x001fce000f8e00ff */
[----:B------:R-:W-:Y:S05]  /*14b0*/  CALL.REL.NOINC `($__internal_0_$__cuda_sm20_rem_u64) ;  /* 0x0000003c00a87944 */ /* 0x000fea0003c00000 */
[----:B------:R-:W-:-:S04]  /*14c0*/  ISETP.NE.U32.AND P0, PT, R10, RZ, PT ;  /* 0x000000ff0a00720c */ /* 0x000fc80003f05070 */
[----:B------:R-:W-:-:S13]  /*14d0*/  ISETP.NE.AND.EX P0, PT, R11, RZ, PT, P0 ;  /* 0x000000ff0b00720c */ /* 0x000fda0003f05300 */
.L_x_21:
        /* <DEDUP_REMOVED lines=8> */
[----:B0-----:R-:W-:Y:S01]  /*1560*/  IMAD.MOV.U32 R4, RZ, RZ, RZ ;  /* 0x000000ffff047224 */ /* 0x001fe200078e00ff */
[----:B-1----:R-:W-:-:S05]  /*1570*/  IADD3 R9, PT, PT, RZ, -R5, RZ ;  /* 0x80000005ff097210 */ /* 0x002fca0007ffe0ff */
        /* <DEDUP_REMOVED lines=13> */
.L_x_22:
[----:B------:R-:W0:Y:S01]  /*1650*/  LDCU UR21, c[0x3][0x28] ;  /* 0x00c00500ff1577ac */ /* 0x000e220008000800 */
[----:B------:R-:W-:Y:S01]  /*1660*/  IMAD.MOV.U32 R5, RZ, RZ, RZ ;  /* 0x000000ffff057224 */ /* 0x000fe200078e00ff */
[----:B------:R-:W-:Y:S01]  /*1670*/  MOV R4, 0x16a0 ;  /* 0x000016a000047802 */ /* 0x000fe20000000f00 */
[----:B0-----:R-:W-:-:S07]  /*1680*/  IMAD.U32 R6, RZ, RZ, UR21 ;  /* 0x00000015ff067e24 */ /* 0x001fce000f8e00ff */
[----:B------:R-:W-:Y:S05]  /*1690*/  CALL.REL.NOINC `($__internal_0_$__cuda_sm20_rem_u64) ;  /* 0x0000003c00307944 */ /* 0x000fea0003c00000 */
[----:B------:R-:W-:-:S04]  /*16a0*/  ISETP.NE.U32.AND P0, PT, R10, RZ, PT ;  /* 0x000000ff0a00720c */ /* 0x000fc80003f05070 */
[----:B------:R-:W-:-:S13]  /*16b0*/  ISETP.NE.AND.EX P0, PT, R11, RZ, PT, P0 ;  /* 0x000000ff0b00720c */ /* 0x000fda0003f05300 */
.L_x_23:
[----:B------:R-:W-:Y:S05]  /*16c0*/  @!P0 BRA `(.L_x_3) ;  /* 0x0000000800d08947 */ /* 0x000fea0003800000 */
[----:B------:R-:W-:-:S13]  /*16d0*/  ISETP.NE.U32.AND P0, PT, R7, RZ, PT ;  /* 0x000000ff0700720c */ /* 0x000fda0003f05070 */
[----:B------:R-:W-:Y:S05]  /*16e0*/  @P0 BRA `(.L_x_24) ;  /* 0x0000000000500947 */ /* 0x000fea0003800000 */
[----:B------:R-:W0:Y:S01]  /*16f0*/  I2F.U32.RP R6, UR16 ;  /* 0x0000001000067d06 */ /* 0x000e220008209000 */
[----:B------:R-:W-:-:S07]  /*1700*/  ISETP.NE.U32.AND P1, PT, RZ, UR16, PT ;  /* 0x00000010ff007c0c */ /* 0x000fce000bf25070 */
[----:B0-----:R-:W0:Y:S02]  /*1710*/  MUFU.RCP R6, R6 ;  /* 0x0000000600067308 */ /* 0x001e240000001000 */
[----:B0-----:R-:W-:-:S06]  /*1720*/  IADD3 R4, PT, PT, R6, 0xffffffe, RZ ;  /* 0x0ffffffe06047810 */ /* 0x001fcc0007ffe0ff */
        /* <DEDUP_REMOVED lines=16> */
.L_x_24:
[----:B------:R-:W0:Y:S01]  /*1830*/  LDCU UR21, c[0x3][0x2c] ;  /* 0x00c00580ff1577ac */ /* 0x000e220008000800 */
[----:B------:R-:W-:Y:S01]  /*1840*/  IMAD.MOV.U32 R5, RZ, RZ, RZ ;  /* 0x000000ffff057224 */ /* 0x000fe200078e00ff */
[----:B------:R-:W-:Y:S02]  /*1850*/  MOV R4, 0x1880 ;  /* 0x0000188000047802 */ /* 0x000fe40000000f00 */
[----:B0-----:R-:W-:-:S07]  /*1860*/  MOV R6, UR21 ;  /* 0x0000001500067c02 */ /* 0x001fce0008000f00 */
[----:B------:R-:W-:Y:S05]  /*1870*/  CALL.REL.NOINC `($__internal_0_$__cuda_sm20_rem_u64) ;  /* 0x0000003800b87944 */ /* 0x000fea0003c00000 */
[----:B------:R-:W-:-:S04]  /*1880*/  ISETP.NE.U32.AND P0, PT, R10, RZ, PT ;  /* 0x000000ff0a00720c */ /* 0x000fc80003f05070 */
[----:B------:R-:W-:-:S13]  /*1890*/  ISETP.NE.AND.EX P0, PT, R11, RZ, PT, P0 ;  /* 0x000000ff0b00720c */ /* 0x000fda0003f05300 */
.L_x_25:
        /* <DEDUP_REMOVED lines=23> */
.L_x_26:
[----:B------:R-:W0:Y:S01]  /*1a10*/  LDCU UR21, c[0x3][0x30] ;  /* 0x00c00600ff1577ac */ /* 0x000e220008000800 */
[----:B------:R-:W-:Y:S01]  /*1a20*/  HFMA2 R5, -RZ, RZ, 0, 0 ;  /* 0x00000000ff057431 */ /* 0x000fe200000001ff */
[----:B------:R-:W-:Y:S01]  /*1a30*/  MOV R4, 0x1a60 ;  /* 0x00001a6000047802 */ /* 0x000fe20000000f00 */
[----:B0-----:R-:W-:-:S07]  /*1a40*/  IMAD.U32 R6, RZ, RZ, UR21 ;  /* 0x00000015ff067e24 */ /* 0x001fce000f8e00ff */
[----:B------:R-:W-:Y:S05]  /*1a50*/  CALL.REL.NOINC `($__internal_0_$__cuda_sm20_rem_u64) ;  /* 0x0000003800407944 */ /* 0x000fea0003c00000 */
[----:B------:R-:W-:-:S04]  /*1a60*/  ISETP.NE.U32.AND P0, PT, R10, RZ, PT ;  /* 0x000000ff0a00720c */ /* 0x000fc80003f05070 */
[----:B------:R-:W-:-:S13]  /*1a70*/  ISETP.NE.AND.EX P0, PT, R11, RZ, PT, P0 ;  /* 0x000000ff0b00720c */ /* 0x000fda0003f05300 */
.L_x_27:
        /* <DEDUP_REMOVED lines=23> */
.L_x_28:
[----:B------:R-:W0:Y:S01]  /*1bf0*/  LDCU UR21, c[0x3][0x34] ;  /* 0x00c00680ff1577ac */ /* 0x000e220008000800 */
[----:B------:R-:W-:Y:S01]  /*1c00*/  IMAD.MOV.U32 R5, RZ, RZ, RZ ;  /* 0x000000ffff057224 */ /* 0x000fe200078e00ff */
[----:B------:R-:W-:Y:S01]  /*1c10*/  MOV R4, 0x1c40 ;  /* 0x00001c4000047802 */ /* 0x000fe20000000f00 */
[----:B0-----:R-:W-:-:S07]  /*1c20*/  IMAD.U32 R6, RZ, RZ, UR21 ;  /* 0x00000015ff067e24 */ /* 0x001fce000f8e00ff */
[----:B------:R-:W-:Y:S05]  /*1c30*/  CALL.REL.NOINC `($__internal_0_$__cuda_sm20_rem_u64) ;  /* 0x0000003400c87944 */ /* 0x000fea0003c00000 */
[----:B------:R-:W-:-:S04]  /*1c40*/  ISETP.NE.U32.AND P0, PT, R10, RZ, PT ;  /* 0x000000ff0a00720c */ /* 0x000fc80003f05070 */
[----:B------:R-:W-:-:S13]  /*1c50*/  ISETP.NE.AND.EX P0, PT, R11, RZ, PT, P0 ;  /* 0x000000ff0b00720c */ /* 0x000fda0003f05300 */
.L_x_29:
        /* <DEDUP_REMOVED lines=23> */
.L_x_30:
[----:B------:R-:W0:Y:S01]  /*1dd0*/  LDCU UR21, c[0x3][0x38] ;  /* 0x00c00700ff1577ac */ /* 0x000e220008000800 */
[----:B------:R-:W-:Y:S01]  /*1de0*/  IMAD.MOV.U32 R5, RZ, RZ, RZ ;  /* 0x000000ffff057224 */ /* 0x000fe200078e00ff */
[----:B------:R-:W-:Y:S01]  /*1df0*/  MOV R4, 0x1e20 ;  /* 0x00001e2000047802 */ /* 0x000fe20000000f00 */
[----:B0-----:R-:W-:-:S07]  /*1e00*/  IMAD.U32 R6, RZ, RZ, UR21 ;  /* 0x00000015ff067e24 */ /* 0x001fce000f8e00ff */
[----:B------:R-:W-:Y:S05]  /*1e10*/  CALL.REL.NOINC `($__internal_0_$__cuda_sm20_rem_u64) ;  /* 0x0000003400507944 */ /* 0x000fea0003c00000 */
[----:B------:R-:W-:-:S04]  /*1e20*/  ISETP.NE.U32.AND P0, PT, R10, RZ, PT ;  /* 0x000000ff0a00720c */ /* 0x000fc80003f05070 */
[----:B------:R-:W-:-:S13]  /*1e30*/  ISETP.NE.AND.EX P0, PT, R11, RZ, PT, P0 ;  /* 0x000000ff0b00720c */ /* 0x000fda0003f05300 */
.L_x_31:
        /* <DEDUP_REMOVED lines=23> */
.L_x_32:
[----:B------:R-:W0:Y:S01]  /*1fb0*/  LDCU UR21, c[0x3][0x3c] ;  /* 0x00c00780ff1577ac */ /* 0x000e220008000800 */
[----:B------:R-:W-:Y:S01]  /*1fc0*/  IMAD.MOV.U32 R5, RZ, RZ, RZ ;  /* 0x000000ffff057224 */ /* 0x000fe200078e00ff */
[----:B------:R-:W-:Y:S01]  /*1fd0*/  MOV R4, 0x2000 ;  /* 0x0000200000047802 */ /* 0x000fe20000000f00 */
[----:B0-----:R-:W-:-:S07]  /*1fe0*/  IMAD.U32 R6, RZ, RZ, UR21 ;  /* 0x00000015ff067e24 */ /* 0x001fce000f8e00ff */
[----:B------:R-:W-:Y:S05]  /*1ff0*/  CALL.REL.NOINC `($__internal_0_$__cuda_sm20_rem_u64) ;  /* 0x0000003000d87944 */ /* 0x000fea0003c00000 */
[----:B------:R-:W-:-:S04]  /*2000*/  ISETP.NE.U32.AND P0, PT, R10, RZ, PT ;  /* 0x000000ff0a00720c */ /* 0x000fc80003f05070 */
[----:B------:R-:W-:-:S13]  /*2010*/  ISETP.NE.AND.EX P0, PT, R11, RZ, PT, P0 ;  /* 0x000000ff0b00720c */ /* 0x000fda0003f05300 */
.L_x_33:
        /* <DEDUP_REMOVED lines=23> */
.L_x_34:
[----:B------:R-:W0:Y:S01]  /*2190*/  LDCU UR21, c[0x3][0x40] ;  /* 0x00c00800ff1577ac */ /* 0x000e220008000800 */
[----:B------:R-:W-:Y:S01]  /*21a0*/  IMAD.MOV.U32 R5, RZ, RZ, RZ ;  /* 0x000000ffff057224 */ /* 0x000fe200078e00ff */
[----:B------:R-:W-:Y:S01]  /*21b0*/  MOV R4, 0x21e0 ;  /* 0x000021e000047802 */ /* 0x000fe20000000f00 */
[----:B0-----:R-:W-:-:S07]  /*21c0*/  IMAD.U32 R6, RZ, RZ, UR21 ;  /* 0x00000015ff067e24 */ /* 0x001fce000f8e00ff */
[----:B------:R-:W-:Y:S05]  /*21d0*/  CALL.REL.NOINC `($__internal_0_$__cuda_sm20_rem_u64) ;  /* 0x0000003000607944 */ /* 0x000fea0003c00000 */
[----:B------:R-:W-:-:S04]  /*21e0*/  ISETP.NE.U32.AND P0, PT, R10, RZ, PT ;  /* 0x000000ff0a00720c */ /* 0x000fc80003f05070 */
[----:B------:R-:W-:-:S13]  /*21f0*/  ISETP.NE.AND.EX P0, PT, R11, RZ, PT, P0 ;  /* 0x000000ff0b00720c */ /* 0x000fda0003f05300 */
.L_x_35:
[----:B------:R-:W-:-:S07]  /*2200*/  SEL R3, RZ, 0x1, !P0 ;  /* 0x00000001ff037807 */ /* 0x000fce0004000000 */
.L_x_3:
[----:B-1----:R-:W-:Y:S05]  /*2210*/  BSYNC.RECONVERGENT B0 ;  /* 0x0000000000007941 */ /* 0x002fea0003800200 */
.L_x_2:
[----:B------:R-:W0:Y:S02]  /*2220*/  LDC.64 R4, c[0x3][0x48] ;  /* 0x00c01200ff047b82 */ /* 0x000e240000000a00 */
[----:B0-----:R-:W-:Y:S06]  /*2230*/  STG.E desc[UR36][R4.64], R3 ;  /* 0x0000000304007986 */ /* 0x001fec000c101924 */
[----:B------:R-:W-:Y:S06]  /*2240*/  BAR.SYNC.DEFER_BLOCKING 0x0 ;  /* 0x0000000000007b1d */ /* 0x000fec0000010000 */
[----:B------:R-:W2:Y:S01]  /*2250*/  LDG.E R6, desc[UR36][R4.64] ;  /* 0x0000002404067981 */ /* 0x000ea2000c1e1900 */
[----:B------:R-:W-:Y:S01]  /*2260*/  MOV R8, 0x400 ;  /* 0x0000040000087802 */ /* 0x000fe20000000f00 */
[----:B------:R-:W0:Y:S03]  /*2270*/  S2R R9, SR_CgaCtaId ;  /* 0x0000000000097919 */ /* 0x000e260000008800 */
[----:B0-----:R-:W-:-:S05]  /*2280*/  LEA R11, R9, R8, 0x18 ;  /* 0x00000008090b7211 */ /* 0x001fca00078ec0ff */
[----:B------:R-:W0:Y:S01]  /*2290*/  LDS R7, [R11] ;  /* 0x000000000b077984 */ /* 0x000e220000000800 */
[----:B--2---:R-:W-:-:S13]  /*22a0*/  ISETP.NE.AND P0, PT, R6, RZ, PT ;  /* 0x000000ff0600720c */ /* 0x004fda0003f05270 */
[----:B------:R-:W-:-:S05]  /*22b0*/  @P0 VIADD R6, R8, 0x4 ;  /* 0x0000000408060836 */ /* 0x000fca0000000000 */
[----:B------:R-:W-:Y:S02]  /*22c0*/  @P0 LEA R8, R9, R6, 0x18 ;  /* 0x0000000609080211 */ /* 0x000fe400078ec0ff */
[----:B0-----:R-:W-:-:S03]  /*22d0*/  @P0 IADD3 R6, PT, PT, R7, 0x1, RZ ;  /* 0x0000000107060810 */ /* 0x001fc60007ffe0ff */
[----:B------:R-:W-:Y:S02]  /*22e0*/  @P0 IMAD R3, R7, 0x4, R8 ;  /* 0x0000000407030824 */ /* 0x000fe400078e0208 */
[----:B------:R-:W-:Y:S01]  /*22f0*/  @P0 IMAD.MOV.U32 R7, RZ, RZ, R6 ;  /* 0x000000ffff070224 */ /* 0x000fe200078e0006 */
[----:B------:R-:W-:Y:S04]  /*2300*/  @P0 STS [R11], R6 ;  /* 0x000000060b000388 */ /* 0x000fe80000000800 */
[----:B------:R0:W-:Y:S01]  /*2310*/  @P0 STS [R3], R0 ;  /* 0x0000000003000388 */ /* 0x0001e20000000800 */
[----:B------:R-:W-:Y:S01]  /*2320*/  ISETP.GE.AND P0, PT, R7, 0xa, PT ;  /* 0x0000000a0700780c */ /* 0x000fe20003f06270 */
[----:B0-----:R-:W-:-:S12]  /*2330*/  VIADD R0, R0, 0x2 ;  /* 0x0000000200007836 */ /* 0x001fd80000000000 */
[----:B------:R-:W-:Y:S05]  /*2340*/  @!P0 BRA `(.L_x_36) ;  /* 0xffffffdc00ac8947 */ /* 0x000fea000383ffff */
[----:B------:R-:W-:-:S05]  /*2350*/  UMOV UR4, URZ ;  /* 0x000000ff00047c82 */ /* 0x000fca0008000000 */
.L_x_43:
[----:B------:R-:W0:Y:S01]  /*2360*/  S2UR UR6, SR_CgaCtaId ;  /* 0x00000000000679c3 */ /* 0x000e220000008800 */
[----:B------:R-:W-:Y:S02]  /*2370*/  UMOV UR5, 0x400 ;  /* 0x0000040000057882 */ /* 0x000fe40000000000 */
[----:B------:R-:W-:-:S04]  /*2380*/  UIADD3 UR5, UPT, UPT, UR5, 0x4, URZ ;  /* 0x0000000405057890 */ /* 0x000fc8000fffe0ff */
[----:B0-----:R-:W-:-:S04]  /*2390*/  ULEA UR5, UR6, UR5, 0x18 ;  /* 0x0000000506057291 */ /* 0x001fc8000f8ec0ff */
[----:B------:R-:W-:-:S09]  /*23a0*/  ULEA UR5, UR4, UR5, 0x2 ;  /* 0x0000000504057291 */ /* 0x000fd2000f8e10ff */
[----:B------:R-:W0:Y:S02]  /*23b0*/  LDS R0, [UR5] ;  /* 0x00000005ff007984 */ /* 0x000e240008000800 */
[----:B0-----:R-:W-:Y:S01]  /*23c0*/  SHF.R.S32.HI R7, RZ, 0x1f, R0 ;  /* 0x0000001fff077819 */ /* 0x001fe20000011400 */
[----:B------:R-:W-:-:S04]  /*23d0*/  IMAD.WIDE.U32 R4, R0, -0x5f75270d, RZ ;  /* 0xa08ad8f300047825 */ /* 0x000fc800078e00ff */
[----:B------:R-:W-:Y:S01]  /*23e0*/  IMAD R3, R7, -0x5f75270d, RZ ;  /* 0xa08ad8f307037824 */ /* 0x000fe200078e02ff */
[----:B------:R-:W-:-:S03]  /*23f0*/  ISETP.GE.U32.AND P0, PT, R4, -0x22b63cbe, PT ;  /* 0xdd49c3420400780c */ /* 0x000fc60003f06070 */
[----:B------:R-:W-:-:S04]  /*2400*/  IMAD R3, R0, -0x34115b1f, R3 ;  /* 0xcbeea4e100037824 */ /* 0x000fc800078e0203 */
[----:B------:R-:W-:Y:S02]  /*2410*/  IMAD.IADD R4, R5, 0x1, R3 ;  /* 0x0000000105047824 */ /* 0x000fe400078e0203 */
[----:B------:R-:W-:-:S03]  /*2420*/  IMAD.MOV.U32 R3, RZ, RZ, RZ ;  /* 0x000000ffff037224 */ /* 0x000fc600078e00ff */
[----:B------:R-:W-:-:S13]  /*2430*/  ISETP.GE.U32.AND.EX P0, PT, R4, 0x456c797, PT, P0 ;  /* 0x0456c7970400780c */ /* 0x000fda0003f06100 */
[----:B------:R-:W-:Y:S05]  /*2440*/  @!P0 BRA `(.L_x_37) ;  /* 0x0000000000948947 */ /* 0x000fea0003800000 */
[----:B------:R-:W-:Y:S01]  /*2450*/  BSSY.RECONVERGENT B0, `(.L_x_37) ;  /* 0x0000024000007945 */ /* 0x000fe20003800200 */
[----:B------:R-:W-:-:S07]  /*2460*/  IMAD.MOV.U32 R6, RZ, RZ, 0x3b ;  /* 0x0000003bff067424 */ /* 0x000fce00078e00ff */
.L_x_41:
[----:B------:R-:W-:-:S05]  /*2470*/  IMAD R3, R6, R6, RZ ;  /* 0x0000000606037224 */ /* 0x000fca00078e02ff */
[----:B------:R-:W-:Y:S01]  /*2480*/  ISETP.GE.U32.AND P0, PT, R0, R3, PT ;  /* 0x000000030000720c */ /* 0x000fe20003f06070 */
[----:B------:R-:W-:-:S12]  /*2490*/  HFMA2 R3, -RZ, RZ, 0, 5.9604644775390625e-08 ;  /* 0x00000001ff037431 */ /* 0x000fd800000001ff */
[----:B------:R-:W-:Y:S05]  /*24a0*/  @!P0 BRA `(.L_x_38) ;  /* 0x0000000000788947 */ /* 0x000fea0003800000 */
[----:B------:R-:W-:Y:S01]  /*24b0*/  ISETP.NE.U32.AND P0, PT, R7, RZ, PT ;  /* 0x000000ff0700720c */ /* 0x000fe20003f05070 */
[----:B------:R-:W-:-:S12]  /*24c0*/  VIADD R6, R6, 0x2 ;  /* 0x0000000206067836 */ /* 0x000fd80000000000 */
[----:B------:R-:W-:Y:S05]  /*24d0*/  @P0 BRA `(.L_x_39) ;  /* 0x0000000000500947 */ /* 0x000fea0003800000 */
[----:B------:R-:W0:Y:S01]  /*24e0*/  I2F.U32.RP R3, R6 ;  /* 0x0000000600037306 */ /* 0x000e220000209000 */
[----:B------:R-:W-:Y:S01]  /*24f0*/  IMAD.MOV R9, RZ, RZ, -R6 ;  /* 0x000000ffff097224 */ /* 0x000fe200078e0a06 */
[----:B------:R-:W-:-:S06]  /*2500*/  ISETP.NE.U32.AND P1, PT, R6, RZ, PT ;  /* 0x000000ff0600720c */ /* 0x000fcc0003f25070 */
[----:B0-----:R-:W0:Y:S02]  /*2510*/  MUFU.RCP R3, R3 ;  /* 0x0000000300037308 */ /* 0x001e240000001000 */
[----:B0-----:R-:W-:-:S06]  /*2520*/  VIADD R4, R3, 0xffffffe ;  /* 0x0ffffffe03047836 */ /* 0x001fcc0000000000 */
[----:B------:R0:W1:Y:S02]  /*2530*/  F2I.FTZ.U32.TRUNC.NTZ R5, R4 ;  /* 0x0000000400057305 */ /* 0x000064000021f000 */
[----:B0-----:R-:W-:Y:S02]  /*2540*/  IMAD.MOV.U32 R4, RZ, RZ, RZ ;  /* 0x000000ffff047224 */ /* 0x001fe400078e00ff */
[----:B-1----:R-:W-:-:S04]  /*2550*/  IMAD R9, R9, R5, RZ ;  /* 0x0000000509097224 */ /* 0x002fc800078e02ff */
[----:B------:R-:W-:-:S06]  /*2560*/  IMAD.HI.U32 R5, R5, R9, R4 ;  /* 0x0000000905057227 */ /* 0x000fcc00078e0004 */
[----:B------:R-:W-:-:S04]  /*2570*/  IMAD.HI.U32 R5, R5, R0, RZ ;  /* 0x0000000005057227 */ /* 0x000fc800078e00ff */
[----:B------:R-:W-:-:S04]  /*2580*/  IMAD.MOV R5, RZ, RZ, -R5 ;  /* 0x000000ffff057224 */ /* 0x000fc800078e0a05 */
[----:B------:R-:W-:-:S05]  /*2590*/  IMAD R5, R6, R5, R0 ;  /* 0x0000000506057224 */ /* 0x000fca00078e0200 */
[----:B------:R-:W-:-:S13]  /*25a0*/  ISETP.GE.U32.AND P0, PT, R5, R6, PT ;  /* 0x000000060500720c */ /* 0x000fda0003f06070 */
[----:B------:R-:W-:-:S05]  /*25b0*/  @P0 IMAD.IADD R5, R5, 0x1, -R6 ;  /* 0x0000000105050824 */ /* 0x000fca00078e0a06 */
[----:B------:R-:W-:-:S13]  /*25c0*/  ISETP.GE.U32.AND P0, PT, R5, R6, PT ;  /* 0x000000060500720c */ /* 0x000fda0003f06070 */
[----:B------:R-:W-:Y:S02]  /*25d0*/  @P0 IADD3 R5, PT, PT, -R6, R5, RZ ;  /* 0x0000000506050210 */ /* 0x000fe40007ffe1ff */
[----:B------:R-:W-:-:S04]  /*25e0*/  @!P1 LOP3.LUT R5, RZ, R6, RZ, 0x33, !PT ;  /* 0x00000006ff059212 */ /* 0x000fc800078e33ff */
[----:B------:R-:W-:-:S04]  /*25f0*/  ISETP.NE.U32.AND P0, PT, R5, RZ, PT ;  /* 0x000000ff0500720c */ /* 0x000fc80003f05070 */
[----:B------:R-:W-:Y:S01]  /*2600*/  ISETP.NE.AND.EX P0, PT, RZ, RZ, PT, P0 ;  /* 0x000000ffff00720c */ /* 0x000fe20003f05300 */
[----:B------:R-:W-:-:S12]  /*2610*/  BRA `(.L_x_40) ;  /* 0x0000000000147947 */ /* 0x000fd80003800000 */
.L_x_39:
[----:B------:R-:W-:Y:S01]  /*2620*/  IMAD.MOV.U32 R5, RZ, RZ, RZ ;  /* 0x000000ffff057224 */ /* 0x000fe200078e00ff */
[----:B------:R-:W-:-:S07]  /*2630*/  MOV R4, 0x2650 ;  /* 0x0000265000047802 */ /* 0x000fce0000000f00 */
[----:B------:R-:W-:Y:S05]  /*2640*/  CALL.REL.NOINC `($__internal_0_$__cuda_sm20_rem_u64) ;  /* 0x0000002c00447944 */ /* 0x000fea0003c00000 */
[----:B------:R-:W-:-:S04]  /*2650*/  ISETP.NE.U32.AND P0, PT, R10, RZ, PT ;  /* 0x000000ff0a00720c */ /* 0x000fc80003f05070 */
[----:B------:R-:W-:-:S13]  /*2660*/  ISETP.NE.AND.EX P0, PT, R11, RZ, PT, P0 ;  /* 0x000000ff0b00720c */ /* 0x000fda0003f05300 */
.L_x_40:
[----:B------:R-:W-:Y:S05]  /*2670*/  @P0 BRA `(.L_x_41) ;  /* 0xfffffffc007c0947 */ /* 0x000fea000383ffff */
[----:B------:R-:W-:-:S07]  /*2680*/  IMAD.MOV.U32 R3, RZ, RZ, RZ ;  /* 0x000000ffff037224 */ /* 0x000fce00078e00ff */
.L_x_38:
[----:B------:R-:W-:Y:S05]  /*2690*/  BSYNC.RECONVERGENT B0 ;  /* 0x0000000000007941 */ /* 0x000fea0003800200 */
.L_x_37:
[----:B------:R-:W0:Y:S02]  /*26a0*/  LDC.64 R4, c[0x3][0x48] ;  /* 0x00c01200ff047b82 */ /* 0x000e240000000a00 */
[----:B0-----:R0:W-:Y:S06]  /*26b0*/  STG.E desc[UR36][R4.64], R3 ;  /* 0x0000000304007986 */ /* 0x0011ec000c101924 */
[----:B------:R-:W-:Y:S06]  /*26c0*/  BAR.SYNC.DEFER_BLOCKING 0x0 ;  /* 0x0000000000007b1d */ /* 0x000fec0000010000 */
[----:B------:R-:W2:Y:S02]  /*26d0*/  LDG.E R0, desc[UR36][R4.64] ;  /* 0x0000002404007981 */ /* 0x000ea4000c1e1900 */
[----:B--2---:R-:W-:-:S13]  /*26e0*/  ISETP.NE.AND P0, PT, R0, RZ, PT ;  /* 0x000000ff0000720c */ /* 0x004fda0003f05270 */
[----:B0-----:R-:W-:Y:S05]  /*26f0*/  @P0 BRA `(.L_x_42) ;  /* 0x0000000000340947 */ /* 0x001fea0003800000 */
[----:B------:R-:W0:Y:S01]  /*2700*/  S2UR UR6, SR_CgaCtaId ;  /* 0x00000000000679c3 */ /* 0x000e220000008800 */
[----:B------:R-:W-:Y:S01]  /*2710*/  UMOV UR5, 0x400 ;  /* 0x0000040000057882 */ /* 0x000fe20000000000 */
[----:B------:R-:W-:Y:S02]  /*2720*/  UIADD3 UR4, UPT, UPT, UR4, 0x1, URZ ;  /* 0x0000000104047890 */ /* 0x000fe4000fffe0ff */
[----:B0-----:R-:W-:-:S09]  /*2730*/  ULEA UR7, UR6, UR5, 0x18 ;  /* 0x0000000506077291 */ /* 0x001fd2000f8ec0ff */
[----:B------:R-:W0:Y:S02]  /*2740*/  LDS R0, [UR7] ;  /* 0x00000007ff007984 */ /* 0x000e240008000800 */
[----:B0-----:R-:W-:-:S13]  /*2750*/  ISETP.LE.AND P0, PT, R0, UR4, PT ;  /* 0x0000000400007c0c */ /* 0x001fda000bf03270 */
[----:B------:R-:W-:Y:S05]  /*2760*/  @!P0 BRA `(.L_x_43) ;  /* 0xfffffff800fc8947 */ /* 0x000fea000383ffff */
[----:B------:R-:W-:-:S04]  /*2770*/  UIADD3 UR5, UPT, UPT, UR5, 0x4, URZ ;  /* 0x0000000405057890 */ /* 0x000fc8000fffe0ff */
[----:B------:R-:W-:-:S06]  /*2780*/  ULEA UR5, UR6, UR5, 0x18 ;  /* 0x0000000506057291 */ /* 0x000fcc000f8ec0ff */
[----:B------:R-:W-:-:S06]  /*2790*/  LEA R3, R0, UR5, 0x2 ;  /* 0x0000000500037c11 */ /* 0x000fcc000f8e10ff */
[----:B------:R-:W0:Y:S02]  /*27a0*/  LDS R3, [R3+-0x4] ;  /* 0xfffffc0003037984 */ /* 0x000e240000000800 */
[----:B0-----:R-:W-:Y:S01]  /*27b0*/  VIADD R0, R3, 0x2 ;  /* 0x0000000203007836 */ /* 0x001fe20000000000 */
[----:B------:R-:W-:Y:S06]  /*27c0*/  BRA `(.L_x_44) ;  /* 0xffffffd800387947 */ /* 0x000fec000383ffff */
.L_x_42:
[----:B------:R-:W0:Y:S01]  /*27d0*/  LDS R8, [UR5] ;  /* 0x00000005ff087984 */ /* 0x000e220008000800 */
[----:B------:R-:W1:Y:S01]  /*27e0*/  LDC.64 R10, c[0x0][0x380] ;  /* 0x0000e000ff0a7b82 */ /* 0x000e620000000a00 */
[----:B------:R-:W-:Y:S01]  /*27f0*/  MOV R0, 0x0 ;  /* 0x0000000000007802 */ /* 0x000fe20000000f00 */
[----:B------:R-:W2:Y:S01]  /*2800*/  LDCU.64 UR4, c[0x4][0x10] ;  /* 0x01000200ff0477ac */ /* 0x000ea20008000a00 */
[----:B------:R-:W-:Y:S01]  /*2810*/  IMAD.MOV.U32 R6, RZ, RZ, R16 ;  /* 0x000000ffff067224 */ /* 0x000fe200078e0010 */
[----:B------:R-:W-:Y:S01]  /*2820*/  MOV R7, R2 ;  /* 0x0000000200077202 */ /* 0x000fe20000000f00 */
[----:B------:R-:W3:Y:S03]  /*2830*/  LDCU UR54, c[0x3][URZ] ;  /* 0x00c00000ff3677ac */ /* 0x000ee60008000800 */
[----:B------:R4:W3:Y:S01]  /*2840*/  LDC.64 R12, c[0x4][R0] ;  /* 0x01000000000c7b82 */ /* 0x0008e20000000a00 */
[----:B------:R-:W0:Y:S01]  /*2850*/  LDCU UR53, c[0x3][0x4] ;  /* 0x00c00080ff3577ac */ /* 0x000e220008000800 */
[----:B------:R-:W0:Y:S01]  /*2860*/  LDCU UR52, c[0x3][0x8] ;  /* 0x00c00100ff3477ac */ /* 0x000e220008000800 */
[----:B------:R-:W0:Y:S01]  /*2870*/  LDCU UR51, c[0x3][0xc] ;  /* 0x00c00180ff3377ac */ /* 0x000e220008000800 */
[----:B--2---:R-:W-:-:S02]  /*2880*/  IMAD.U32 R4, RZ, RZ, UR4 ;  /* 0x00000004ff047e24 */ /* 0x004fc4000f8e00ff */
[----:B------:R-:W-:Y:S01]  /*2890*/  IMAD.U32 R5, RZ, RZ, UR5 ;  /* 0x00000005ff057e24 */ /* 0x000fe2000f8e00ff */
[----:B------:R-:W2:Y:S01]  /*28a0*/  LDCU UR50, c[0x3][0x10] ;  /* 0x00c00200ff3277ac */ /* 0x000ea20008000800 */
[----:B------:R-:W1:Y:S01]  /*28b0*/  LDCU UR49, c[0x3][0x14] ;  /* 0x00c00280ff3177ac */ /* 0x000e620008000800 */
[----:B------:R-:W1:Y:S01]  /*28c0*/  LDCU UR48, c[0x3][0x18] ;  /* 0x00c00300ff3077ac */ /* 0x000e620008000800 */
[----:B------:R-:W1:Y:S01]  /*28d0*/  LDCU UR47, c[0x3][0x1c] ;  /* 0x00c00380ff2f77ac */ /* 0x000e620008000800 */
[----:B0-----:R-:W-:Y:S01]  /*28e0*/  SHF.R.S32.HI R9, RZ, 0x1f, R8 ;  /* 0x0000001fff097819 */ /* 0x001fe20000011408 */
[----:B------:R-:W0:Y:S04]  /*28f0*/  LDCU UR46, c[0x3][0x20] ;  /* 0x00c00400ff2e77ac */ /* 0x000e280008000800 */
[----:B------:R4:W-:Y:S01]  /*2900*/  STL.64 [R1], R8 ;  /* 0x0000000801007387 */ /* 0x0009e20000100a00 */
[----:B------:R-:W0:Y:S03]  /*2910*/  LDCU UR45, c[0x3][0x24] ;  /* 0x00c00480ff2d77ac */ /* 0x000e260008000800 */
[----:B-1----:R4:W-:Y:S01]  /*2920*/  STG.E.64 desc[UR36][R10.64], R8 ;  /* 0x000000080a007986 */ /* 0x0029e2000c101b24 */
[----:B------:R-:W1:Y:S01]  /*2930*/  LDCU UR44, c[0x3][0x28] ;  /* 0x00c00500ff2c77ac */ /* 0x000e620008000800 */
[----:B------:R-:W0:Y:S01]  /*2940*/  LDCU UR43, c[0x3][0x2c] ;  /* 0x00c00580ff2b77ac */ /* 0x000e220008000800 */
[----:B------:R-:W0:Y:S01]  /*2950*/  LDCU UR42, c[0x3][0x30] ;  /* 0x00c00600ff2a77ac */ /* 0x000e220008000800 */
[----:B------:R-:W0:Y:S01]  /*2960*/  LDCU UR41, c[0x3][0x34] ;  /* 0x00c00680ff2977ac */ /* 0x000e220008000800 */
[----:B------:R-:W0:Y:S01]  /*2970*/  LDCU UR40, c[0x3][0x38] ;  /* 0x00c00700ff2877ac */ /* 0x000e220008000800 */
[----:B------:R-:W0:Y:S01]  /*2980*/  LDCU UR39, c[0x3][0x3c] ;  /* 0x00c00780ff2777ac */ /* 0x000e220008000800 */
[----:B--2---:R-:W0:Y:S02]  /*2990*/  LDCU UR38, c[0x3][0x40] ;  /* 0x00c00800ff2677ac */ /* 0x004e240008000800 */
[----:B------:R-:W-:-:S07]  /*29a0*/  LEPC R20, `(.L_x_45) ;  /* 0x000000001014794e */ /* 0x000fce0000000000 */
[----:B01-34-:R-:W-:Y:S05]  /*29b0*/  CALL.ABS.NOINC R12 ;  /* 0x000000000c007343 */ /* 0x01bfea0003c00000 */
.L_x_45:
[----:B------:R-:W-:Y:S01]  /*29c0*/  CS2R.32 R3, SR_CLOCKLO ;  /* 0x0000000000037805 */ /* 0x000fe20000005000 */
[----:B------:R-:W0:Y:S03]  /*29d0*/  LDC.64 R4, c[0x4][0x8] ;  /* 0x01000200ff047b82 */ /* 0x000e260000000a00 */
[----:B------:R-:W-:Y:S01]  /*29e0*/  LEA R0, R3, 0x1, 0x1 ;  /* 0x0000000103007811 */ /* 0x000fe200078e08ff */
[----:B0-----:R0:W-:Y:S06]  /*29f0*/  STG.E desc[UR36][R4.64], R3 ;  /* 0x0000000304007986 */ /* 0x0011ec000c101924 */
.L_x_106:
[----:B------:R-:W1:Y:S01]  /*2a00*/  S2UR UR5, SR_CgaCtaId ;  /* 0x00000000000579c3 */ /* 0x000e620000008800 */
[----:B------:R-:W-:Y:S02]  /*2a10*/  UMOV UR4, 0x400 ;  /* 0x0000040000047882 */ /* 0x000fe40000000000 */
[----:B-1----:R-:W-:-:S09]  /*2a20*/  ULEA UR4, UR5, UR4, 0x18 ;  /* 0x0000000405047291 */ /* 0x002fd2000f8ec0ff */
[----:B------:R-:W-:Y:S03]  /*2a30*/  STS [UR4], RZ ;  /* 0x000000ffff007988 */ /* 0x000fe60008000804 */
.L_x_97:
[----:B------:R-:W-:Y:S01]  /*2a40*/  SHF.R.S32.HI R7, RZ, 0x1f, R0 ;  /* 0x0000001fff077819 */ /* 0x000fe20000011400 */
[----:B------:R-:W-:Y:S03]  /*2a50*/  BSSY.RECONVERGENT B0, `(.L_x_46) ;  /* 0x000001e000007945 */ /* 0x000fe60003800200 */
[----:B------:R-:W-:-:S13]  /*2a60*/  ISETP.NE.U32.AND P0, PT, R7, RZ, PT ;  /* 0x000000ff0700720c */ /* 0x000fda0003f05070 */
[----:B------:R-:W-:Y:S05]  /*2a70*/  @P0 BRA `(.L_x_47) ;  /* 0x0000000000500947 */ /* 0x000fea0003800000 */
[----:B------:R-:W1:Y:S01]  /*2a80*/  I2F.U32.RP R6, UR54 ;  /* 0x0000003600067d06 */ /* 0x000e620008209000 */
[----:B------:R-:W-:-:S07]  /*2a90*/  ISETP.NE.U32.AND P1, PT, RZ, UR54, PT ;  /* 0x00000036ff007c0c */ /* 0x000fce000bf25070 */
[----:B-1----:R-:W0:Y:S02]  /*2aa0*/  MUFU.RCP R6, R6 ;  /* 0x0000000600067308 */ /* 0x002e240000001000 */
        /* <DEDUP_REMOVED lines=17> */
.L_x_47:
[----:B------:R-:W1:Y:S01]  /*2bc0*/  LDCU UR4, c[0x3][URZ] ;  /* 0x00c00000ff0477ac */ /* 0x000e620008000800 */
[----:B0-----:R-:W-:Y:S01]  /*2bd0*/  HFMA2 R5, -RZ, RZ, 0, 0 ;  /* 0x00000000ff057431 */ /* 0x001fe200000001ff */
[----:B------:R-:W-:Y:S01]  /*2be0*/  MOV R4, 0x2c10 ;  /* 0x00002c1000047802 */ /* 0x000fe20000000f00 */
[----:B-1----:R-:W-:-:S07]  /*2bf0*/  IMAD.U32 R6, RZ, RZ, UR4 ;  /* 0x00000004ff067e24 */ /* 0x002fce000f8e00ff */
[----:B------:R-:W-:Y:S05]  /*2c00*/  CALL.REL.NOINC `($__internal_0_$__cuda_sm20_rem_u64) ;  /* 0x0000002400d47944 */ /* 0x000fea0003c00000 */
[----:B------:R-:W-:-:S04]  /*2c10*/  ISETP.NE.U32.AND P0, PT, R10, RZ, PT ;  /* 0x000000ff0a00720c */ /* 0x000fc80003f05070 */
[----:B------:R-:W-:-:S13]  /*2c20*/  ISETP.NE.AND.EX P0, PT, R11, RZ, PT, P0 ;  /* 0x000000ff0b00720c */ /* 0x000fda0003f05300 */
.L_x_48:
[----:B------:R-:W-:Y:S05]  /*2c30*/  BSYNC.RECONVERGENT B0 ;  /* 0x0000000000007941 */ /* 0x000fea0003800200 */
.L_x_46:
[----:B------:R-:W-:Y:S01]  /*2c40*/  IMAD.MOV.U32 R3, RZ, RZ, RZ ;  /* 0x000000ffff037224 */ /* 0x000fe200078e00ff */
[----:B------:R-:W-:Y:S06]  /*2c50*/  @!P0 BRA `(.L_x_49) ;  /* 0x0000001c00f88947 */ /* 0x000fec0003800000 */
[----:B------:R-:W-:Y:S01]  /*2c60*/  ISETP.NE.U32.AND P0, PT, R7, RZ, PT ;  /* 0x000000ff0700720c */ /* 0x000fe20003f05070 */
[----:B------:R-:W-:-:S12]  /*2c70*/  BSSY.RECONVERGENT B0, `(.L_x_50) ;  /* 0x000001d000007945 */ /* 0x000fd80003800200 */
[----:B------:R-:W-:Y:S05]  /*2c80*/  @P0 BRA `(.L_x_51) ;  /* 0x0000000000500947 */ /* 0x000fea0003800000 */
[----:B------:R-:W0:Y:S01]  /*2c90*/  I2F.U32.RP R6, UR53 ;  /* 0x0000003500067d06 */ /* 0x000e220008209000 */
[----:B------:R-:W-:Y:S01]  /*2ca0*/  IMAD.MOV.U32 R4, RZ, RZ, RZ ;  /* 0x000000ffff047224 */ /* 0x000fe200078e00ff */
[----:B------:R-:W-:-:S06]  /*2cb0*/  ISETP.NE.U32.AND P1, PT, RZ, UR53, PT ;  /* 0x00000035ff007c0c */ /* 0x000fcc000bf25070 */
[----:B0-----:R-:W0:Y:S02]  /*2cc0*/  MUFU.RCP R6, R6 ;  /* 0x0000000600067308 */ /* 0x001e240000001000 */
[----:B0-----:R-:W-:-:S06]  /*2cd0*/  VIADD R8, R6, 0xffffffe ;  /* 0x0ffffffe06087836 */ /* 0x001fcc0000000000 */
[----:B------:R-:W0:Y:S02]  /*2ce0*/  F2I.FTZ.U32.TRUNC.NTZ R5, R8 ;  /* 0x0000000800057305 */ /* 0x000e24000021f000 */
[----:B0-----:R-:W-:-:S04]  /*2cf0*/  IMAD.MOV R9, RZ, RZ, -R5 ;  /* 0x000000ffff097224 */ /* 0x001fc800078e0a05 */
        /* <DEDUP_REMOVED lines=13> */
.L_x_51:
[----:B------:R-:W0:Y:S01]  /*2dd0*/  LDCU UR4, c[0x3][0x4] ;  /* 0x00c00080ff0477ac */ /* 0x000e220008000800 */
[----:B------:R-:W-:Y:S01]  /*2de0*/  IMAD.MOV.U32 R5, RZ, RZ, RZ ;  /* 0x000000ffff057224 */ /* 0x000fe200078e00ff */
[----:B------:R-:W-:Y:S01]  /*2df0*/  MOV R4, 0x2e20 ;  /* 0x00002e2000047802 */ /* 0x000fe20000000f00 */
[----:B0-----:R-:W-:-:S07]  /*2e00*/  IMAD.U32 R6, RZ, RZ, UR4 ;  /* 0x00000004ff067e24 */ /* 0x001fce000f8e00ff */
[----:B------:R-:W-:Y:S05]  /*2e10*/  CALL.REL.NOINC `($__internal_0_$__cuda_sm20_rem_u64) ;  /* 0x0000002400507944 */ /* 0x000fea0003c00000 */
[----:B------:R-:W-:-:S04]  /*2e20*/  ISETP.NE.U32.AND P0, PT, R10, RZ, PT ;  /* 0x000000ff0a00720c */ /* 0x000fc80003f05070 */
[----:B------:R-:W-:-:S13]  /*2e30*/  ISETP.NE.AND.EX P0, PT, R11, RZ, PT, P0 ;  /* 0x000000ff0b00720c */ /* 0x000fda0003f05300 */
.L_x_52:
[----:B------:R-:W-:Y:S05]  /*2e40*/  BSYNC.RECONVERGENT B0 ;  /* 0x0000000000007941 */ /* 0x000fea0003800200 */
.L_x_50:
[----:B------:R-:W-:Y:S05]  /*2e50*/  @!P0 BRA `(.L_x_49) ;  /* 0x0000001c00788947 */ /* 0x000fea0003800000 */
        /* <DEDUP_REMOVED lines=23> */
.L_x_54:
[----:B------:R-:W0:Y:S01]  /*2fd0*/  LDCU UR4, c[0x3][0x8] ;  /* 0x00c00100ff0477ac */ /* 0x000e220008000800 */
[----:B------:R-:W-:Y:S01]  /*2fe0*/  IMAD.MOV.U32 R5, RZ, RZ, RZ ;  /* 0x000000ffff057224 */ /* 0x000fe200078e00ff */
[----:B------:R-:W-:Y:S01]  /*2ff0*/  MOV R4, 0x3020 ;  /* 0x0000302000047802 */ /* 0x000fe20000000f00 */
[----:B0-----:R-:W-:-:S07]  /*3000*/  IMAD.U32 R6, RZ, RZ, UR4 ;  /* 0x00000004ff067e24 */ /* 0x001fce000f8e00ff */
[----:B------:R-:W-:Y:S05]  /*3010*/  CALL.REL.NOINC `($__internal_0_$__cuda_sm20_rem_u64) ;  /* 0x0000002000d07944 */ /* 0x000fea0003c00000 */
[----:B------:R-:W-:-:S04]  /*3020*/  ISETP.NE.U32.AND P0, PT, R10, RZ, PT ;  /* 0x000000ff0a00720c */ /* 0x000fc80003f05070 */
[----:B------:R-:W-:-:S13]  /*3030*/  ISETP.NE.AND.EX P0, PT, R11, RZ, PT, P0 ;  /* 0x000000ff0b00720c */ /* 0x000fda0003f05300 */
.L_x_55:
[----:B------:R-:W-:Y:S05]  /*3040*/  BSYNC.RECONVERGENT B0 ;  /* 0x0000000000007941 */ /* 0x000fea0003800200 */
.L_x_53:
[----:B------:R-:W-:Y:S05]  /*3050*/  @!P0 BRA `(.L_x_49) ;  /* 0x0000001800f88947 */ /* 0x000fea0003800000 */
[----:B------:R-:W-:Y:S01]  /*3060*/  ISETP.NE.U32.AND P0, PT, R7, RZ, PT ;  /* 0x000000ff0700720c */ /* 0x000fe20003f05070 */
[----:B------:R-:W-:-:S12]  /*3070*/  BSSY.RECONVERGENT B0, `(.L_x_56) ;  /* 0x000001d000007945 */ /* 0x000fd80003800200 */
[----:B------:R-:W-:Y:S05]  /*3080*/  @P0 BRA `(.L_x_57) ;  /* 0x0000000000500947 */ /* 0x000fea0003800000 */
[----:B------:R-:W0:Y:S01]  /*3090*/  I2F.U32.RP R6, UR51 ;  /* 0x0000003300067d06 */ /* 0x000e220008209000 */
[----:B------:R-:W-:Y:S01]  /*30a0*/  HFMA2 R4, -RZ, RZ, 0, 0 ;  /* 0x00000000ff047431 */ /* 0x000fe200000001ff */
        /* <DEDUP_REMOVED lines=18> */
.L_x_57:
[----:B------:R-:W0:Y:S01]  /*31d0*/  LDCU UR4, c[0x3][0xc] ;  /* 0x00c00180ff0477ac */ /* 0x000e220008000800 */
[----:B------:R-:W-:Y:S01]  /*31e0*/  IMAD.MOV.U32 R5, RZ, RZ, RZ ;  /* 0x000000ffff057224 */ /* 0x000fe200078e00ff */
[----:B------:R-:W-:Y:S01]  /*31f0*/  MOV R4, 0x3220 ;  /* 0x0000322000047802 */ /* 0x000fe20000000f00 */
[----:B0-----:R-:W-:-:S07]  /*3200*/  IMAD.U32 R6, RZ, RZ, UR4 ;  /* 0x00000004ff067e24 */ /* 0x001fce000f8e00ff */
[----:B------:R-:W-:Y:S05]  /*3210*/  CALL.REL.NOINC `($__internal_0_$__cuda_sm20_rem_u64) ;  /* 0x0000002000507944 */ /* 0x000fea0003c00000 */
[----:B------:R-:W-:-:S04]  /*3220*/  ISETP.NE.U32.AND P0, PT, R10, RZ, PT ;  /* 0x000000ff0a00720c */ /* 0x000fc80003f05070 */
[----:B------:R-:W-:-:S13]  /*3230*/  ISETP.NE.AND.EX P0, PT, R11, RZ, PT, P0 ;  /* 0x000000ff0b00720c */ /* 0x000fda0003f05300 */
.L_x_58:
[----:B------:R-:W-:Y:S05]  /*3240*/  BSYNC.RECONVERGENT B0 ;  /* 0x0000000000007941 */ /* 0x000fea0003800200 */
.L_x_56:
        /* <DEDUP_REMOVED lines=10> */
[----:B0-----:R-:W-:-:S05]  /*32f0*/  IADD3 R9, PT, PT, RZ, -R5, RZ ;  /* 0x80000005ff097210 */ /* 0x001fca0007ffe0ff */
        /* <DEDUP_REMOVED lines=13> */
.L_x_60:
[----:B------:R-:W0:Y:S01]  /*33d0*/  LDCU UR4, c[0x3][0x10] ;  /* 0x00c00200ff0477ac */ /* 0x000e220008000800 */
[----:B------:R-:W-:Y:S01]  /*33e0*/  IMAD.MOV.U32 R5, RZ, RZ, RZ ;  /* 0x000000ffff057224 */ /* 0x000fe200078e00ff */
[----:B------:R-:W-:Y:S01]  /*33f0*/  MOV R4, 0x3420 ;  /* 0x0000342000047802 */ /* 0x000fe20000000f00 */
[----:B0-----:R-:W-:-:S07]  /*3400*/  IMAD.U32 R6, RZ, RZ, UR4 ;  /* 0x00000004ff067e24 */ /* 0x001fce000f8e00ff */
[----:B------:R-:W-:Y:S05]  /*3410*/  CALL.REL.NOINC `($__internal_0_$__cuda_sm20_rem_u64) ;  /* 0x0000001c00d07944 */ /* 0x000fea0003c00000 */
[----:B------:R-:W-:-:S04]  /*3420*/  ISETP.NE.U32.AND P0, PT, R10, RZ, PT ;  /* 0x000000ff0a00720c */ /* 0x000fc80003f05070 */
[----:B------:R-:W-:-:S13]  /*3430*/  ISETP.NE.AND.EX P0, PT, R11, RZ, PT, P0 ;  /* 0x000000ff0b00720c */ /* 0x000fda0003f05300 */
.L_x_61:
[----:B------:R-:W-:Y:S05]  /*3440*/  BSYNC.RECONVERGENT B0 ;  /* 0x0000000000007941 */ /* 0x000fea0003800200 */
.L_x_59:
        /* <DEDUP_REMOVED lines=8> */
[----:B0-----:R-:W-:-:S06]  /*34d0*/  IADD3 R8, PT, PT, R6, 0xffffffe, RZ ;  /* 0x0ffffffe06087810 */ /* 0x001fcc0007ffe0ff */
        /* <DEDUP_REMOVED lines=15> */
.L_x_63:
[----:B------:R-:W0:Y:S01]  /*35d0*/  LDCU UR4, c[0x3][0x14] ;  /* 0x00c00280ff0477ac */ /* 0x000e220008000800 */
[----:B------:R-:W-:Y:S01]  /*35e0*/  IMAD.MOV.U32 R5, RZ, RZ, RZ ;  /* 0x000000ffff057224 */ /* 0x000fe200078e00ff */
[----:B------:R-:W-:Y:S02]  /*35f0*/  MOV R4, 0x3620 ;  /* 0x0000362000047802 */ /* 0x000fe40000000f00 */
[----:B0-----:R-:W-:-:S07]  /*3600*/  MOV R6, UR4 ;  /* 0x0000000400067c02 */ /* 0x001fce0008000f00 */
[----:B------:R-:W-:Y:S05]  /*3610*/  CALL.REL.NOINC `($__internal_0_$__cuda_sm20_rem_u64) ;  /* 0x0000001c00507944 */ /* 0x000fea0003c00000 */
[----:B------:R-:W-:-:S04]  /*3620*/  ISETP.NE.U32.AND P0, PT, R10, RZ, PT ;  /* 0x000000ff0a00720c */ /* 0x000fc80003f05070 */
[----:B------:R-:W-:-:S13]  /*3630*/  ISETP.NE.AND.EX P0, PT, R11, RZ, PT, P0 ;  /* 0x000000ff0b00720c */ /* 0x000fda0003f05300 */
.L_x_64:
[----:B------:R-:W-:Y:S05]  /*3640*/  BSYNC.RECONVERGENT B0 ;  /* 0x0000000000007941 */ /* 0x000fea0003800200 */
.L_x_62:
        /* <DEDUP_REMOVED lines=24> */
.L_x_66:
[----:B------:R-:W0:Y:S01]  /*37d0*/  LDCU UR4, c[0x3][0x18] ;  /* 0x00c00300ff0477ac */ /* 0x000e220008000800 */
[----:B------:R-:W-:Y:S01]  /*37e0*/  HFMA2 R5, -RZ, RZ, 0, 0 ;  /* 0x00000000ff057431 */ /* 0x000fe200000001ff */
[----:B------:R-:W-:Y:S01]  /*37f0*/  MOV R4, 0x3820 ;  /* 0x0000382000047802 */ /* 0x000fe20000000f00 */
[----:B0-----:R-:W-:-:S07]  /*3800*/  IMAD.U32 R6, RZ, RZ, UR4 ;  /* 0x00000004ff067e24 */ /* 0x001fce000f8e00ff */
[----:B------:R-:W-:Y:S05]  /*3810*/  CALL.REL.NOINC `($__internal_0_$__cuda_sm20_rem_u64) ;  /* 0x0000001800d07944 */ /* 0x000fea0003c00000 */
[----:B------:R-:W-:-:S04]  /*3820*/  ISETP.NE.U32.AND P0, PT, R10, RZ, PT ;  /* 0x000000ff0a00720c */ /* 0x000fc80003f05070 */
[----:B------:R-:W-:-:S13]  /*3830*/  ISETP.NE.AND.EX P0, PT, R11, RZ, PT, P0 ;  /* 0x000000ff0b00720c */ /* 0x000fda0003f05300 */
.L_x_67:
[----:B------:R-:W-:Y:S05]  /*3840*/  BSYNC.RECONVERGENT B0 ;  /* 0x0000000000007941 */ /* 0x000fea0003800200 */
.L_x_65:
        /* <DEDUP_REMOVED lines=24> */
.L_x_69:
[----:B------:R-:W0:Y:S01]  /*39d0*/  LDCU UR4, c[0x3][0x1c] ;  /* 0x00c00380ff0477ac */ /* 0x000e220008000800 */
[----:B------:R-:W-:Y:S01]  /*39e0*/  IMAD.MOV.U32 R5, RZ, RZ, RZ ;  /* 0x000000ffff057224 */ /* 0x000fe200078e00ff */
[----:B------:R-:W-:Y:S01]  /*39f0*/  MOV R4, 0x3a20 ;  /* 0x00003a2000047802 */ /* 0x000fe20000000f00 */
[----:B0-----:R-:W-:-:S07]  /*3a00*/  IMAD.U32 R6, RZ, RZ, UR4 ;  /* 0x00000004ff067e24 */ /* 0x001fce000f8e00ff */
[----:B------:R-:W-:Y:S05]  /*3a10*/  CALL.REL.NOINC `($__internal_0_$__cuda_sm20_rem_u64) ;  /* 0x0000001800507944 */ /* 0x000fea0003c00000 */
[----:B------:R-:W-:-:S04]  /*3a20*/  ISETP.NE.U32.AND P0, PT, R10, RZ, PT ;  /* 0x000000ff0a00720c */ /* 0x000fc80003f05070 */
[----:B------:R-:W-:-:S13]  /*3a30*/  ISETP.NE.AND.EX P0, PT, R11, RZ, PT, P0 ;  /* 0x000000ff0b00720c */ /* 0x000fda0003f05300 */
.L_x_70:
[----:B------:R-:W-:Y:S05]  /*3a40*/  BSYNC.RECONVERGENT B0 ;  /* 0x0000000000007941 */ /* 0x000fea0003800200 */
.L_x_68:
        /* <DEDUP_REMOVED lines=24> */
.L_x_72:
[----:B------:R-:W0:Y:S01]  /*3bd0*/  LDCU UR4, c[0x3][0x20] ;  /* 0x00c00400ff0477ac */ /* 0x000e220008000800 */
[----:B------:R-:W-:Y:S01]  /*3be0*/  IMAD.MOV.U32 R5, RZ, RZ, RZ ;  /* 0x000000ffff057224 */ /* 0x000fe200078e00ff */
[----:B------:R-:W-:Y:S01]  /*3bf0*/  MOV R4, 0x3c20 ;  /* 0x00003c2000047802 */ /* 0x000fe20000000f00 */
[----:B0-----:R-:W-:-:S07]  /*3c00*/  IMAD.U32 R6, RZ, RZ, UR4 ;  /* 0x00000004ff067e24 */ /* 0x001fce000f8e00ff */
[----:B------:R-:W-:Y:S05]  /*3c10*/  CALL.REL.NOINC `($__internal_0_$__cuda_sm20_rem_u64) ;  /* 0x0000001400d07944 */ /* 0x000fea0003c00000 */
[----:B------:R-:W-:-:S04]  /*3c20*/  ISETP.NE.U32.AND P0, PT, R10, RZ, PT ;  /* 0x000000ff0a00720c */ /* 0x000fc80003f05070 */
[----:B------:R-:W-:-:S13]  /*3c30*/  ISETP.NE.AND.EX P0, PT, R11, RZ, PT, P0 ;  /* 0x000000ff0b00720c */ /* 0x000fda0003f05300 */
.L_x_73:
[----:B------:R-:W-:Y:S05]  /*3c40*/  BSYNC.RECONVERGENT B0 ;  /* 0x0000000000007941 */ /* 0x000fea0003800200 */
.L_x_71:
        /* <DEDUP_REMOVED lines=24> */
.L_x_75:
[----:B------:R-:W0:Y:S01]  /*3dd0*/  LDCU UR4, c[0x3][0x24] ;  /* 0x00c00480ff0477ac */ /* 0x000e220008000800 */
[----:B------:R-:W-:Y:S01]  /*3de0*/  IMAD.MOV.U32 R5, RZ, RZ, RZ ;  /* 0x000000ffff057224 */ /* 0x000fe200078e00ff */
[----:B------:R-:W-:Y:S01]  /*3df0*/  MOV R4, 0x3e20 ;  /* 0x00003e2000047802 */ /* 0x000fe20000000f00 */
[----:B0-----:R-:W-:-:S07]  /*3e00*/  IMAD.U32 R6, RZ, RZ, UR4 ;  /* 0x00000004ff067e24 */ /* 0x001fce000f8e00ff */
[----:B------:R-:W-:Y:S05]  /*3e10*/  CALL.REL.NOINC `($__internal_0_$__cuda_sm20_rem_u64) ;  /* 0x0000001400507944 */ /* 0x000fea0003c00000 */
[----:B------:R-:W-:-:S04]  /*3e20*/  ISETP.NE.U32.AND P0, PT, R10, RZ, PT ;  /* 0x000000ff0a00720c */ /* 0x000fc80003f05070 */
[----:B------:R-:W-:-:S13]  /*3e30*/  ISETP.NE.AND.EX P0, PT, R11, RZ, PT, P0 ;  /* 0x000000ff0b00720c */ /* 0x000fda0003f05300 */
.L_x_76:
[----:B------:R-:W-:Y:S05]  /*3e40*/  BSYNC.RECONVERGENT B0 ;  /* 0x0000000000007941 */ /* 0x000fea0003800200 */
.L_x_74:
        /* <DEDUP_REMOVED lines=24> */
.L_x_78:
[----:B------:R-:W0:Y:S01]  /*3fd0*/  LDCU UR4, c[0x3][0x28] ;  /* 0x00c00500ff0477ac */ /* 0x000e220008000800 */
[----:B------:R-:W-:Y:S01]  /*3fe0*/  IMAD.MOV.U32 R5, RZ, RZ, RZ ;  /* 0x000000ffff057224 */ /* 0x000fe200078e00ff */
[----:B------:R-:W-:Y:S01]  /*3ff0*/  MOV R4, 0x4020 ;  /* 0x0000402000047802 */ /* 0x000fe20000000f00 */
[----:B0-----:R-:W-:-:S07]  /*4000*/  IMAD.U32 R6, RZ, RZ, UR4 ;  /* 0x00000004ff067e24 */ /* 0x001fce000f8e00ff */
[----:B------:R-:W-:Y:S05]  /*4010*/  CALL.REL.NOINC `($__internal_0_$__cuda_sm20_rem_u64) ;  /* 0x0000001000d07944 */ /* 0x000fea0003c00000 */
[----:B------:R-:W-:-:S04]  /*4020*/  ISETP.NE.U32.AND P0, PT, R10, RZ, PT ;  /* 0x000000ff0a00720c */ /* 0x000fc80003f05070 */
[----:B------:R-:W-:-:S13]  /*4030*/  ISETP.NE.AND.EX P0, PT, R11, RZ, PT, P0 ;  /* 0x000000ff0b00720c */ /* 0x000fda0003f05300 */
.L_x_79:
[----:B------:R-:W-:Y:S05]  /*4040*/  BSYNC.RECONVERGENT B0 ;  /* 0x0000000000007941 */ /* 0x000fea0003800200 */
.L_x_77:
        /* <DEDUP_REMOVED lines=24> */
.L_x_81:
[----:B------:R-:W0:Y:S01]  /*41d0*/  LDCU UR4, c[0x3][0x2c] ;  /* 0x00c00580ff0477ac */ /* 0x000e220008000800 */
[----:B------:R-:W-:Y:S01]  /*41e0*/  IMAD.MOV.U32 R5, RZ, RZ, RZ ;  /* 0x000000ffff057224 */ /* 0x000fe200078e00ff */
[----:B------:R-:W-:Y:S01]  /*41f0*/  MOV R4, 0x4220 ;  /* 0x0000422000047802 */ /* 0x000fe20000000f00 */
[----:B0-----:R-:W-:-:S07]  /*4200*/  IMAD.U32 R6, RZ, RZ, UR4 ;  /* 0x00000004ff067e24 */ /* 0x001fce000f8e00ff */
[----:B------:R-:W-:Y:S05]  /*4210*/  CALL.REL.NOINC `($__internal_0_$__cuda_sm20_rem_u64) ;  /* 0x0000001000507944 */ /* 0x000fea0003c00000 */
[----:B------:R-:W-:-:S04]  /*4220*/  ISETP.NE.U32.AND P0, PT, R10, RZ, PT ;  /* 0x000000ff0a00720c */ /* 0x000fc80003f05070 */
[----:B------:R-:W-:-:S13]  /*4230*/  ISETP.NE.AND.EX P0, PT, R11, RZ, PT, P0 ;  /* 0x000000ff0b00720c */ /* 0x000fda0003f05300 */
.L_x_82:
[----:B------:R-:W-:Y:S05]  /*4240*/  BSYNC.RECONVERGENT B0 ;  /* 0x0000000000007941 */ /* 0x000fea0003800200 */
.L_x_80:
        /* <DEDUP_REMOVED lines=24> */
.L_x_84:
[----:B------:R-:W0:Y:S01]  /*43d0*/  LDCU UR4, c[0x3][0x30] ;  /* 0x00c00600ff0477ac */ /* 0x000e220008000800 */
[----:B------:R-:W-:Y:S01]  /*43e0*/  IMAD.MOV.U32 R5, RZ, RZ, RZ ;  /* 0x000000ffff057224 */ /* 0x000fe200078e00ff */
[----:B------:R-:W-:Y:S02]  /*43f0*/  MOV R4, 0x4420 ;  /* 0x0000442000047802 */ /* 0x000fe40000000f00 */
[----:B0-----:R-:W-:-:S07]  /*4400*/  MOV R6, UR4 ;  /* 0x0000000400067c02 */ /* 0x001fce0008000f00 */
[----:B------:R-:W-:Y:S05]  /*4410*/  CALL.REL.NOINC `($__internal_0_$__cuda_sm20_rem_u64) ;  /* 0x0000000c00d07944 */ /* 0x000fea0003c00000 */
[----:B------:R-:W-:-:S04]  /*4420*/  ISETP.NE.U32.AND P0, PT, R10, RZ, PT ;  /* 0x000000ff0a00720c */ /* 0x000fc80003f05070 */
[----:B------:R-:W-:-:S13]  /*4430*/  ISETP.NE.AND.EX P0, PT, R11, RZ, PT, P0 ;  /* 0x000000ff0b00720c */ /* 0x000fda0003f05300 */
.L_x_85:
[----:B------:R-:W-:Y:S05]  /*4440*/  BSYNC.RECONVERGENT B0 ;  /* 0x0000000000007941 */ /* 0x000fea0003800200 */
.L_x_83:
        /* <DEDUP_REMOVED lines=24> */
.L_x_87:
[----:B------:R-:W0:Y:S01]  /*45d0*/  LDCU UR4, c[0x3][0x34] ;  /* 0x00c00680ff0477ac */ /* 0x000e220008000800 */
[----:B------:R-:W-:Y:S01]  /*45e0*/  HFMA2 R5, -RZ, RZ, 0, 0 ;  /* 0x00000000ff057431 */ /* 0x000fe200000001ff */
[----:B------:R-:W-:Y:S01]  /*45f0*/  MOV R4, 0x4620 ;  /* 0x0000462000047802 */ /* 0x000fe20000000f00 */
[----:B0-----:R-:W-:-:S07]  /*4600*/  IMAD.U32 R6, RZ, RZ, UR4 ;  /* 0x00000004ff067e24 */ /* 0x001fce000f8e00ff */
[----:B------:R-:W-:Y:S05]  /*4610*/  CALL.REL.NOINC `($__internal_0_$__cuda_sm20_rem_u64) ;  /* 0x0000000c00507944 */ /* 0x000fea0003c00000 */
[----:B------:R-:W-:-:S04]  /*4620*/  ISETP.NE.U32.AND P0, PT, R10, RZ, PT ;  /* 0x000000ff0a00720c */ /* 0x000fc80003f05070 */
[----:B------:R-:W-:-:S13]  /*4630*/  ISETP.NE.AND.EX P0, PT, R11, RZ, PT, P0 ;  /* 0x000000ff0b00720c */ /* 0x000fda0003f05300 */
.L_x_88:
[----:B------:R-:W-:Y:S05]  /*4640*/  BSYNC.RECONVERGENT B0 ;  /* 0x0000000000007941 */ /* 0x000fea0003800200 */
.L_x_86:
        /* <DEDUP_REMOVED lines=24> */
.L_x_90:
[----:B------:R-:W0:Y:S01]  /*47d0*/  LDCU UR4, c[0x3][0x38] ;  /* 0x00c00700ff0477ac */ /* 0x000e220008000800 */
[----:B------:R-:W-:Y:S01]  /*47e0*/  IMAD.MOV.U32 R5, RZ, RZ, RZ ;  /* 0x000000ffff057224 */ /* 0x000fe200078e00ff */
[----:B------:R-:W-:Y:S01]  /*47f0*/  MOV R4, 0x4820 ;  /* 0x0000482000047802 */ /* 0x000fe20000000f00 */
[----:B0-----:R-:W-:-:S07]  /*4800*/  IMAD.U32 R6, RZ, RZ, UR4 ;  /* 0x00000004ff067e24 */ /* 0x001fce000f8e00ff */
[----:B------:R-:W-:Y:S05]  /*4810*/  CALL.REL.NOINC `($__internal_0_$__cuda_sm20_rem_u64) ;  /* 0x0000000800d07944 */ /* 0x000fea0003c00000 */
[----:B------:R-:W-:-:S04]  /*4820*/  ISETP.NE.U32.AND P0, PT, R10, RZ, PT ;  /* 0x000000ff0a00720c */ /* 0x000fc80003f05070 */
[----:B------:R-:W-:-:S13]  /*4830*/  ISETP.NE.AND.EX P0, PT, R11, RZ, PT, P0 ;  /* 0x000000ff0b00720c */ /* 0x000fda0003f05300 */
.L_x_91:
[----:B------:R-:W-:Y:S05]  /*4840*/  BSYNC.RECONVERGENT B0 ;  /* 0x0000000000007941 */ /* 0x000fea0003800200 */
.L_x_89:
        /* <DEDUP_REMOVED lines=24> */
.L_x_93:
[----:B------:R-:W0:Y:S01]  /*49d0*/  LDCU UR4, c[0x3][0x3c] ;  /* 0x00c00780ff0477ac */ /* 0x000e220008000800 */
[----:B------:R-:W-:Y:S01]  /*49e0*/  IMAD.MOV.U32 R5, RZ, RZ, RZ ;  /* 0x000000ffff057224 */ /* 0x000fe200078e00ff */
[----:B------:R-:W-:Y:S01]  /*49f0*/  MOV R4, 0x4a20 ;  /* 0x00004a2000047802 */ /* 0x000fe20000000f00 */
[----:B0-----:R-:W-:-:S07]  /*4a00*/  IMAD.U32 R6, RZ, RZ, UR4 ;  /* 0x00000004ff067e24 */ /* 0x001fce000f8e00ff */
[----:B------:R-:W-:Y:S05]  /*4a10*/  CALL.REL.NOINC `($__internal_0_$__cuda_sm20_rem_u64) ;  /* 0x0000000800507944 */ /* 0x000fea0003c00000 */
[----:B------:R-:W-:-:S04]  /*4a20*/  ISETP.NE.U32.AND P0, PT, R10, RZ, PT ;  /* 0x000000ff0a00720c */ /* 0x000fc80003f05070 */
[----:B------:R-:W-:-:S13]  /*4a30*/  ISETP.NE.AND.EX P0, PT, R11, RZ, PT, P0 ;  /* 0x000000ff0b00720c */ /* 0x000fda0003f05300 */
.L_x_94:
[----:B------:R-:W-:Y:S05]  /*4a40*/  BSYNC.RECONVERGENT B0 ;  /* 0x0000000000007941 */ /* 0x000fea0003800200 */
.L_x_92:
        /* <DEDUP_REMOVED lines=23> */
.L_x_95:
[----:B------:R-:W0:Y:S01]  /*4bc0*/  LDCU UR4, c[0x3][0x40] ;  /* 0x00c00800ff0477ac */ /* 0x000e220008000800 */
[----:B------:R-:W-:Y:S01]  /*4bd0*/  IMAD.MOV.U32 R5, RZ, RZ, RZ ;  /* 0x000000ffff057224 */ /* 0x000fe200078e00ff */
[----:B------:R-:W-:Y:S01]  /*4be0*/  MOV R4, 0x4c10 ;  /* 0x00004c1000047802 */ /* 0x000fe20000000f00 */
[----:B0-----:R-:W-:-:S07]  /*4bf0*/  IMAD.U32 R6, RZ, RZ, UR4 ;  /* 0x00000004ff067e24 */ /* 0x001fce000f8e00ff */
[----:B------:R-:W-:Y:S05]  /*4c00*/  CALL.REL.NOINC `($__internal_0_$__cuda_sm20_rem_u64) ;  /* 0x0000000400d47944 */ /* 0x000fea0003c00000 */
[----:B------:R-:W-:-:S04]  /*4c10*/  ISETP.NE.U32.AND P0, PT, R10, RZ, PT ;  /* 0x000000ff0a00720c */ /* 0x000fc80003f05070 */
[----:B------:R-:W-:-:S13]  /*4c20*/  ISETP.NE.AND.EX P0, PT, R11, RZ, PT, P0 ;  /* 0x000000ff0b00720c */ /* 0x000fda0003f05300 */
.L_x_96:
[----:B------:R-:W-:-:S07]  /*4c30*/  SEL R3, RZ, 0x1, !P0 ;  /* 0x00000001ff037807 */ /* 0x000fce0004000000 */
.L_x_49:
[----:B------:R-:W0:Y:S01]  /*4c40*/  LDC.64 R4, c[0x3][0x48] ;  /* 0x00c01200ff047b82 */ /* 0x000e220000000a00 */
[----:B------:R-:W-:Y:S05]  /*4c50*/  WARPSYNC.ALL ;  /* 0x0000000000007948 */ /* 0x000fea0003800000 */
[----:B0-----:R-:W-:Y:S02]  /*4c60*/  STG.E desc[UR36][R4.64], R3 ;  /* 0x0000000304007986 */ /* 0x001fe4000c101924 */
[----:B------:R-:W-:Y:S06]  /*4c70*/  BAR.SYNC.DEFER_BLOCKING 0x0 ;  /* 0x0000000000007b1d */ /* 0x000fec0000010000 */
[----:B------:R-:W2:Y:S01]  /*4c80*/  LDG.E R6, desc[UR36][R4.64] ;  /* 0x0000002404067981 */ /* 0x000ea2000c1e1900 */
[----:B------:R-:W-:Y:S01]  /*4c90*/  MOV R8, 0x400 ;  /* 0x0000040000087802 */ /* 0x000fe20000000f00 */
[----:B------:R-:W0:Y:S03]  /*4ca0*/  S2R R9, SR_CgaCtaId ;  /* 0x0000000000097919 */ /* 0x000e260000008800 */
[----:B0-----:R-:W-:-:S05]  /*4cb0*/  LEA R11, R9, R8, 0x18 ;  /* 0x00000008090b7211 */ /* 0x001fca00078ec0ff */
[----:B------:R-:W0:Y:S01]  /*4cc0*/  LDS R7, [R11] ;  /* 0x000000000b077984 */ /* 0x000e220000000800 */
[----:B--2---:R-:W-:-:S13]  /*4cd0*/  ISETP.NE.AND P0, PT, R6, RZ, PT ;  /* 0x000000ff0600720c */ /* 0x004fda0003f05270 */
[----:B------:R-:W-:Y:S02]  /*4ce0*/  @P0 VIADD R8, R8, 0x4 ;  /* 0x0000000408080836 */ /* 0x000fe40000000000 */
[----:B0-----:R-:W-:-:S03]  /*4cf0*/  @P0 VIADD R6, R7, 0x1 ;  /* 0x0000000107060836 */ /* 0x001fc60000000000 */
[----:B------:R-:W-:Y:S02]  /*4d00*/  @P0 LEA R8, R9, R8, 0x18 ;  /* 0x0000000809080211 */ /* 0x000fe400078ec0ff */
[----:B------:R-:W-:Y:S02]  /*4d10*/  @P0 STS [R11], R6 ;  /* 0x000000060b000388 */ /* 0x000fe40000000800 */
[----:B------:R-:W-:Y:S01]  /*4d20*/  @P0 LEA R3, R7, R8, 0x2 ;  /* 0x0000000807030211 */ /* 0x000fe200078e10ff */
[----:B------:R-:W-:-:S04]  /*4d30*/  @P0 IMAD.MOV.U32 R7, RZ, RZ, R6 ;  /* 0x000000ffff070224 */ /* 0x000fc800078e0006 */
[----:B------:R0:W-:Y:S01]  /*4d40*/  @P0 STS [R3], R0 ;  /* 0x0000000003000388 */ /* 0x0001e20000000800 */
[----:B------:R-:W-:Y:S01]  /*4d50*/  ISETP.GE.AND P0, PT, R7, 0xa, PT ;  /* 0x0000000a0700780c */ /* 0x000fe20003f06270 */
[----:B0-----:R-:W-:-:S12]  /*4d60*/  VIADD R0, R0, 0x2 ;  /* 0x0000000200007836 */ /* 0x001fd80000000000 */
[----:B------:R-:W-:Y:S05]  /*4d70*/  @!P0 BRA `(.L_x_97) ;  /* 0xffffffdc00308947 */ /* 0x000fea000383ffff */
[----:B------:R-:W-:-:S05]  /*4d80*/  UMOV UR4, URZ ;  /* 0x000000ff00047c82 */ /* 0x000fca0008000000 */
.L_x_105:
[----:B------:R-:W0:Y:S01]  /*4d90*/  S2UR UR6, SR_CgaCtaId ;  /* 0x00000000000679c3 */ /* 0x000e220000008800 */
[----:B------:R-:W-:Y:S01]  /*4da0*/  UMOV UR5, 0x400 ;  /* 0x0000040000057882 */ /* 0x000fe20000000000 */
[----:B------:R-:W-:Y:S01]  /*4db0*/  IMAD.MOV.U32 R9, RZ, RZ, RZ ;  /* 0x000000ffff097224 */ /* 0x000fe200078e00ff */
        /* <DEDUP_REMOVED lines=9> */
[----:B------:R-:W-:-:S05]  /*4e50*/  IMAD.IADD R4, R5, 0x1, R3 ;  /* 0x0000000105047824 */ /* 0x000fca00078e0203 */
[----:B------:R-:W-:-:S13]  /*4e60*/  ISETP.GE.U32.AND.EX P0, PT, R4, 0x456c797, PT, P0 ;  /* 0x0456c7970400780c */ /* 0x000fda0003f06100 */
[----:B------:R-:W-:Y:S05]  /*4e70*/  @!P0 BRA `(.L_x_98) ;  /* 0x0000000000b08947 */ /* 0x000fea0003800000 */
[----:B------:R-:W-:Y:S01]  /*4e80*/  HFMA2 R3, -RZ, RZ, 0, 0 ;  /* 0x00000000ff037431 */ /* 0x000fe200000001ff */
[----:B------:R-:W-:Y:S01]  /*4e90*/  BSSY.RECONVERGENT B0, `(.L_x_98) ;  /* 0x000002a000007945 */ /* 0x000fe20003800200 */
[----:B------:R-:W-:Y:S02]  /*4ea0*/  IMAD.MOV.U32 R6, RZ, RZ, 0x3d ;  /* 0x0000003dff067424 */ /* 0x000fe400078e00ff */
[----:B------:R-:W-:-:S07]  /*4eb0*/  IMAD.MOV.U32 R5, RZ, RZ, RZ ;  /* 0x000000ffff057224 */ /* 0x000fce00078e00ff */
.L_x_103:
[----:B------:R-:W-:-:S04]  /*4ec0*/  VIADD R4, R3, 0x3b ;  /* 0x0000003b03047836 */ /* 0x000fc80000000000 */
[----:B------:R-:W-:-:S05]  /*4ed0*/  IMAD R9, R4, R4, RZ ;  /* 0x0000000404097224 */ /* 0x000fca00078e02ff */
[----:B------:R-:W-:Y:S01]  /*4ee0*/  ISETP.GE.U32.AND P0, PT, R0, R9, PT ;  /* 0x000000090000720c */ /* 0x000fe20003f06070 */
[----:B------:R-:W-:-:S12]  /*4ef0*/  IMAD.MOV.U32 R9, RZ, RZ, 0x1 ;  /* 0x00000001ff097424 */ /* 0x000fd800078e00ff */
[----:B------:R-:W-:Y:S05]  /*4f00*/  @!P0 BRA `(.L_x_99) ;  /* 0x0000000000888947 */ /* 0x000fea0003800000 */
[----:B------:R-:W-:Y:S01]  /*4f10*/  LOP3.LUT R4, R7, R5, RZ, 0xfc, !PT ;  /* 0x0000000507047212 */ /* 0x000fe200078efcff */
[----:B------:R-:W-:Y:S03]  /*4f20*/  BSSY.RECONVERGENT B1, `(.L_x_100) ;  /* 0x000001b000017945 */ /* 0x000fe60003800200 */
[----:B------:R-:W-:-:S13]  /*4f30*/  ISETP.NE.U32.AND P0, PT, R4, RZ, PT ;  /* 0x000000ff0400720c */ /* 0x000fda0003f05070 */
[----:B------:R-:W-:Y:S05]  /*4f40*/  @P0 BRA `(.L_x_101) ;  /* 0x0000000000500947 */ /* 0x000fea0003800000 */
[----:B------:R-:W0:Y:S01]  /*4f50*/  I2F.U32.RP R4, R6 ;  /* 0x0000000600047306 */ /* 0x000e220000209000 */
[----:B------:R-:W-:-:S07]  /*4f60*/  ISETP.NE.U32.AND P1, PT, R6, RZ, PT ;  /* 0x000000ff0600720c */ /* 0x000fce0003f25070 */
[----:B0-----:R-:W0:Y:S02]  /*4f70*/  MUFU.RCP R4, R4 ;  /* 0x0000000400047308 */ /* 0x001e240000001000 */
[----:B0-----:R-:W-:-:S06]  /*4f80*/  VIADD R8, R4, 0xffffffe ;  /* 0x0ffffffe04087836 */ /* 0x001fcc0000000000 */
[----:B------:R0:W1:Y:S02]  /*4f90*/  F2I.FTZ.U32.TRUNC.NTZ R9, R8 ;  /* 0x0000000800097305 */ /* 0x000064000021f000 */
[----:B0-----:R-:W-:Y:S02]  /*4fa0*/  IMAD.MOV.U32 R8, RZ, RZ, RZ ;  /* 0x000000ffff087224 */ /* 0x001fe400078e00ff */
[----:B-1----:R-:W-:-:S04]  /*4fb0*/  IMAD.MOV R11, RZ, RZ, -R9 ;  /* 0x000000ffff0b7224 */ /* 0x002fc800078e0a09 */
[----:B------:R-:W-:-:S04]  /*4fc0*/  IMAD R11, R11, R6, RZ ;  /* 0x000000060b0b7224 */ /* 0x000fc800078e02ff */
[----:B------:R-:W-:-:S06]  /*4fd0*/  IMAD.HI.U32 R9, R9, R11, R8 ;  /* 0x0000000b09097227 */ /* 0x000fcc00078e0008 */
[----:B------:R-:W-:-:S04]  /*4fe0*/  IMAD.HI.U32 R9, R9, R0, RZ ;  /* 0x0000000009097227 */ /* 0x000fc800078e00ff */
[----:B------:R-:W-:-:S04]  /*4ff0*/  IMAD.MOV R9, RZ, RZ, -R9 ;  /* 0x000000ffff097224 */ /* 0x000fc800078e0a09 */
[----:B------:R-:W-:-:S05]  /*5000*/  IMAD R9, R6, R9, R0 ;  /* 0x0000000906097224 */ /* 0x000fca00078e0200 */
[----:B------:R-:W-:-:S13]  /*5010*/  ISETP.GE.U32.AND P0, PT, R9, R6, PT ;  /* 0x000000060900720c */ /* 0x000fda0003f06070 */
[----:B------:R-:W-:-:S04]  /*5020*/  @P0 IADD3 R9, PT, PT, R9, -R6, RZ ;  /* 0x8000000609090210 */ /* 0x000fc80007ffe0ff */
[----:B------:R-:W-:-:S13]  /*5030*/  ISETP.GE.U32.AND P0, PT, R9, R6, PT ;  /* 0x000000060900720c */ /* 0x000fda0003f06070 */
[----:B------:R-:W-:Y:S01]  /*5040*/  @P0 IMAD.IADD R9, R9, 0x1, -R6 ;  /* 0x0000000109090824 */ /* 0x000fe200078e0a06 */
[----:B------:R-:W-:-:S04]  /*5050*/  @!P1 LOP3.LUT R9, RZ, R6, RZ, 0x33, !PT ;  /* 0x00000006ff099212 */ /* 0x000fc800078e33ff */
[----:B------:R-:W-:-:S04]  /*5060*/  ISETP.NE.U32.AND P0, PT, R9, RZ, PT ;  /* 0x000000ff0900720c */ /* 0x000fc80003f05070 */
[----:B------:R-:W-:Y:S01]  /*5070*/  ISETP.NE.AND.EX P0, PT, RZ, RZ, PT, P0 ;  /* 0x000000ffff00720c */ /* 0x000fe20003f05300 */
[----:B------:R-:W-:-:S12]  /*5080*/  BRA `(.L_x_102) ;  /* 0x0000000000107947 */ /* 0x000fd80003800000 */
.L_x_101:
[----:B------:R-:W-:-:S07]  /*5090*/  MOV R4, 0x50b0 ;  /* 0x000050b000047802 */ /* 0x000fce0000000f00 */
[----:B------:R-:W-:Y:S05]  /*50a0*/  CALL.REL.NOINC `($__internal_0_$__cuda_sm20_rem_u64) ;  /* 0x0000000000ac7944 */ /* 0x000fea0003c00000 */
[----:B------:R-:W-:-:S04]  /*50b0*/  ISETP.NE.U32.AND P0, PT, R10, RZ, PT ;  /* 0x000000ff0a00720c */ /* 0x000fc80003f05070 */
[----:B------:R-:W-:-:S13]  /*50c0*/  ISETP.NE.AND.EX P0, PT, R11, RZ, PT, P0 ;  /* 0x000000ff0b00720c */ /* 0x000fda0003f05300 */
.L_x_102:
[----:B------:R-:W-:Y:S05]  /*50d0*/  BSYNC.RECONVERGENT B1 ;  /* 0x0000000000017941 */ /* 0x000fea0003800200 */
.L_x_100:
[----:B------:R-:W-:Y:S01]  /*50e0*/  IADD3 R6, P1, PT, R6, 0x2, RZ ;  /* 0x0000000206067810 */ /* 0x000fe20007f3e0ff */
[----:B------:R-:W-:-:S04]  /*50f0*/  VIADD R3, R3, 0x2 ;  /* 0x0000000203037836 */ /* 0x000fc80000000000 */
[----:B------:R-:W-:Y:S01]  /*5100*/  IMAD.X R5, RZ, RZ, R5, P1 ;  /* 0x000000ffff057224 */ /* 0x000fe200008e0605 */
[----:B------:R-:W-:Y:S07]  /*5110*/  @P0 BRA `(.L_x_103) ;  /* 0xfffffffc00680947 */ /* 0x000fee000383ffff */
[----:B------:R-:W-:-:S07]  /*5120*/  IMAD.MOV.U32 R9, RZ, RZ, RZ ;  /* 0x000000ffff097224 */ /* 0x000fce00078e00ff */
.L_x_99:
[----:B------:R-:W-:Y:S05]  /*5130*/  BSYNC.RECONVERGENT B0 ;  /* 0x0000000000007941 */ /* 0x000fea0003800200 */
.L_x_98:
        /* <DEDUP_REMOVED lines=19> */
.L_x_104:
[----:B------:R-:W0:Y:S01]  /*5270*/  LDS R8, [UR5] ;  /* 0x00000005ff087984 */ /* 0x000e220008000800 */
[----:B------:R-:W1:Y:S01]  /*5280*/  LDC.64 R10, c[0x0][0x380] ;  /* 0x0000e000ff0a7b82 */ /* 0x000e620000000a00 */
[----:B------:R-:W-:Y:S01]  /*5290*/  MOV R0, 0x0 ;  /* 0x0000000000007802 */ /* 0x000fe20000000f00 */
[----:B------:R-:W2:Y:S01]  /*52a0*/  LDCU.64 UR4, c[0x4][0x10] ;  /* 0x01000200ff0477ac */ /* 0x000ea20008000a00 */
[----:B------:R-:W-:Y:S02]  /*52b0*/  IMAD.MOV.U32 R6, RZ, RZ, R16 ;  /* 0x000000ffff067224 */ /* 0x000fe400078e0010 */
[----:B------:R-:W-:-:S03]  /*52c0*/  IMAD.MOV.U32 R7, RZ, RZ, R2 ;  /* 0x000000ffff077224 */ /* 0x000fc600078e0002 */
[----:B------:R3:W4:Y:S01]  /*52d0*/  LDC.64 R12, c[0x4][R0] ;  /* 0x01000000000c7b82 */ /* 0x0007220000000a00 */
[----:B--2---:R-:W-:Y:S01]  /*52e0*/  IMAD.U32 R4, RZ, RZ, UR4 ;  /* 0x00000004ff047e24 */ /* 0x004fe2000f8e00ff */
[----:B------:R-:W-:Y:S02]  /*52f0*/  MOV R5, UR5 ;  /* 0x0000000500057c02 */ /* 0x000fe40008000f00 */
[----:B0-----:R-:W-:-:S05]  /*5300*/  SHF.R.S32.HI R9, RZ, 0x1f, R8 ;  /* 0x0000001fff097819 */ /* 0x001fca0000011408 */
[----:B------:R3:W-:Y:S04]  /*5310*/  STL.64 [R1], R8 ;  /* 0x0000000801007387 */ /* 0x0007e80000100a00 */
[----:B-1----:R3:W-:Y:S02]  /*5320*/  STG.E.64 desc[UR36][R10.64], R8 ;  /* 0x000000080a007986 */ /* 0x0027e4000c101b24 */
[----:B------:R-:W-:-:S07]  /*5330*/  LEPC R20, `(.L_x_107) ;  /* 0x000000001014794e */ /* 0x000fce0000000000 */
[----:B---34-:R-:W-:Y:S05]  /*5340*/  CALL.ABS.NOINC R12 ;  /* 0x000000000c007343 */ /* 0x018fea0003c00000 */
.L_x_107:
[----:B------:R-:W-:Y:S05]  /*5350*/  EXIT ;  /* 0x000000000000794d */ /* 0x000fea0003800000 */
        .weak           $__internal_0_$__cuda_sm20_rem_u64
        .type           $__internal_0_$__cuda_sm20_rem_u64,@function
        .size           $__internal_0_$__cuda_sm20_rem_u64,(.L_x_109 - $__internal_0_$__cuda_sm20_rem_u64)
$__internal_0_$__cuda_sm20_rem_u64:
[----:B------:R-:W-:Y:S02]  /*5360*/  IMAD.MOV.U32 R12, RZ, RZ, R6 ;  /* 0x000000ffff0c7224 */ /* 0x000fe400078e0006 */
[----:B------:R-:W-:-:S04]  /*5370*/  IMAD.MOV.U32 R13, RZ, RZ, R5 ;  /* 0x000000ffff0d7224 */ /* 0x000fc800078e0005 */
[----:B------:R-:W0:Y:S08]  /*5380*/  I2F.U64.RP R12, R12 ;  /* 0x0000000c000c7312 */ /* 0x000e300000309000 */
[----:B0-----:R-:W0:Y:S02]  /*5390*/  MUFU.RCP R8, R12 ;  /* 0x0000000c00087308 */ /* 0x001e240000001000 */
[----:B0-----:R-:W-:-:S06]  /*53a0*/  VIADD R9, R8, 0x1ffffffe ;  /* 0x1ffffffe08097836 */ /* 0x001fcc0000000000 */
[----:B------:R-:W0:Y:S02]  /*53b0*/  F2I.U64.TRUNC R8, R9 ;  /* 0x0000000900087311 */ /* 0x000e24000020d800 */
[----:B0-----:R-:W-:-:S04]  /*53c0*/  IMAD.WIDE.U32 R10, R8, R6, RZ ;  /* 0x00000006080a7225 */ /* 0x001fc800078e00ff */
[----:B------:R-:W-:Y:S01]  /*53d0*/  IMAD R11, R8, R5, R11 ;  /* 0x00000005080b7224 */ /* 0x000fe200078e020b */
[----:B------:R-:W-:-:S03]  /*53e0*/  IADD3 R17, P0, PT, RZ, -R10, RZ ;  /* 0x8000000aff117210 */ /* 0x000fc60007f1e0ff */
[----:B------:R-:W-:Y:S02]  /*53f0*/  IMAD R11, R9, R6, R11 ;  /* 0x00000006090b7224 */ /* 0x000fe400078e020b */
[----:B------:R-:W-:-:S04]  /*5400*/  IMAD.HI.U32 R10, R8, R17, RZ ;  /* 0x00000011080a7227 */ /* 0x000fc800078e00ff */
[----:B------:R-:W-:Y:S01]  /*5410*/  IMAD.X R15, RZ, RZ, ~R11, P0 ;  /* 0x000000ffff0f7224 */ /* 0x000fe200000e0e0b */
[----:B------:R-:W-:-:S03]  /*5420*/  MOV R11, R8 ;  /* 0x00000008000b7202 */ /* 0x000fc60000000f00 */
[----:B------:R-:W-:-:S04]  /*5430*/  IMAD.HI.U32 R13, R9, R15, RZ ;  /* 0x0000000f090d7227 */ /* 0x000fc800078e00ff */
[----:B------:R-:W-:-:S04]  /*5440*/  IMAD.WIDE.U32 R10, P0, R8, R15, R10 ;  /* 0x0000000f080a7225 */ /* 0x000fc8000780000a */
[C---:B------:R-:W-:Y:S02]  /*5450*/  IMAD R8, R9.reuse, R15, RZ ;  /* 0x0000000f09087224 */ /* 0x040fe400078e02ff */
[----:B------:R-:W-:-:S04]  /*5460*/  IMAD.HI.U32 R11, P1, R9, R17, R10 ;  /* 0x00000011090b7227 */ /* 0x000fc8000782000a */
[----:B------:R-:W-:Y:S01]  /*5470*/  IMAD.X R13, R13, 0x1, R9, P0 ;  /* 0x000000010d0d7824 */ /* 0x000fe200000e0609 */
[----:B------:R-:W-:-:S04]  /*5480*/  IADD3 R11, P2, PT, R8, R11, RZ ;  /* 0x0000000b080b7210 */ /* 0x000fc80007f5e0ff */
[----:B------:R-:W-:Y:S01]  /*5490*/  IADD3.X R13, PT, PT, RZ, RZ, R13, P2, P1 ;  /* 0x000000ffff0d7210 */ /* 0x000fe200017e240d */
[----:B------:R-:W-:-:S04]  /*54a0*/  IMAD.WIDE.U32 R8, R11, R6, RZ ;  /* 0x000000060b087225 */ /* 0x000fc800078e00ff */
[----:B------:R-:W-:Y:S01]  /*54b0*/  IMAD R10, R11, R5, R9 ;  /* 0x000000050b0a7224 */ /* 0x000fe200078e0209 */
[----:B------:R-:W-:-:S03]  /*54c0*/  IADD3 R9, P0, PT, RZ, -R8, RZ ;  /* 0x80000008ff097210 */ /* 0x000fc60007f1e0ff */
[----:B------:R-:W-:Y:S02]  /*54d0*/  IMAD R8, R13, R6, R10 ;  /* 0x000000060d087224 */ /* 0x000fe400078e020a */
[----:B------:R-:W-:-:S04]  /*54e0*/  IMAD.HI.U32 R10, R11, R9, RZ ;  /* 0x000000090b0a7227 */ /* 0x000fc800078e00ff */
[----:B------:R-:W-:-:S04]  /*54f0*/  IMAD.X R8, RZ, RZ, ~R8, P0 ;  /* 0x000000ffff087224 */ /* 0x000fc800000e0e08 */
[----:B------:R-:W-:-:S04]  /*5500*/  IMAD.WIDE.U32 R10, P0, R11, R8, R10 ;  /* 0x000000080b0a7225 */ /* 0x000fc8000780000a */
[C---:B------:R-:W-:Y:S02]  /*5510*/  IMAD R12, R13.reuse, R8, RZ ;  /* 0x000000080d0c7224 */ /* 0x040fe400078e02ff */
[----:B------:R-:W-:-:S04]  /*5520*/  IMAD.HI.U32 R11, P1, R13, R9, R10 ;  /* 0x000000090d0b7227 */ /* 0x000fc8000782000a */
[----:B------:R-:W-:Y:S01]  /*5530*/  IMAD.HI.U32 R8, R13, R8, RZ ;  /* 0x000000080d087227 */ /* 0x000fe200078e00ff */
[----:B------:R-:W-:-:S03]  /*5540*/  IADD3 R11, P2, PT, R12, R11, RZ ;  /* 0x0000000b0c0b7210 */ /* 0x000fc60007f5e0ff */
[----:B------:R-:W-:Y:S02]  /*5550*/  IMAD.X R13, R8, 0x1, R13, P0 ;  /* 0x00000001080d7824 */ /* 0x000fe400000e060d */
[----:B------:R-:W-:-:S03]  /*5560*/  IMAD.HI.U32 R8, R11, R0, RZ ;  /* 0x000000000b087227 */ /* 0x000fc600078e00ff */
[----:B------:R-:W-:Y:S01]  /*5570*/  IADD3.X R13, PT, PT, RZ, RZ, R13, P2, P1 ;  /* 0x000000ffff0d7210 */ /* 0x000fe200017e240d */
[----:B------:R-:W-:Y:S02]  /*5580*/  IMAD.MOV.U32 R9, RZ, RZ, RZ ;  /* 0x000000ffff097224 */ /* 0x000fe400078e00ff */
[----:B------:R-:W-:-:S04]  /*5590*/  IMAD.WIDE.U32 R8, R11, R7, R8 ;  /* 0x000000070b087225 */ /* 0x000fc800078e0008 */
[C---:B------:R-:W-:Y:S02]  /*55a0*/  IMAD R11, R13.reuse, R7, RZ ;  /* 0x000000070d0b7224 */ /* 0x040fe400078e02ff */
[----:B------:R-:W-:-:S04]  /*55b0*/  IMAD.HI.U32 R8, P0, R13, R0, R8 ;  /* 0x000000000d087227 */ /* 0x000fc80007800008 */
[----:B------:R-:W-:Y:S01]  /*55c0*/  IMAD.HI.U32 R10, R13, R7, RZ ;  /* 0x000000070d0a7227 */ /* 0x000fe200078e00ff */
[----:B------:R-:W-:-:S03]  /*55d0*/  IADD3 R11, P1, PT, R11, R8, RZ ;  /* 0x000000080b0b7210 */ /* 0x000fc60007f3e0ff */
[----:B------:R-:W-:Y:S02]  /*55e0*/  IMAD.X R10, RZ, RZ, R10, P0 ;  /* 0x000000ffff0a7224 */ /* 0x000fe400000e060a */
[----:B------:R-:W-:-:S04]  /*55f0*/  IMAD.WIDE.U32 R8, R11, R6, RZ ;  /* 0x000000060b087225 */ /* 0x000fc800078e00ff */
[----:B------:R-:W-:Y:S01]  /*5600*/  IMAD.X R13, RZ, RZ, R10, P1 ;  /* 0x000000ffff0d7224 */ /* 0x000fe200008e060a */
[----:B------:R-:W-:Y:S01]  /*5610*/  IADD3 R15, P1, PT, -R8, R0, RZ ;  /* 0x00000000080f7210 */ /* 0x000fe20007f3e1ff */
[----:B------:R-:W-:-:S03]  /*5620*/  IMAD R11, R11, R5, R9 ;  /* 0x000000050b0b7224 */ /* 0x000fc600078e0209 */
[-C--:B------:R-:W-:Y:S01]  /*5630*/  ISETP.GE.U32.AND P0, PT, R15, R6.reuse, PT ;  /* 0x000000060f00720c */ /* 0x080fe20003f06070 */
[----:B------:R-:W-:-:S05]  /*5640*/  IMAD R8, R13, R6, R11 ;  /* 0x000000060d087224 */ /* 0x000fca00078e020b */
[----:B------:R-:W-:Y:S02]  /*5650*/  IADD3.X R10, PT, PT, ~R8, R7, RZ, P1, !PT ;  /* 0x00000007080a7210 */ /* 0x000fe40000ffe5ff */
[----:B------:R-:W-:Y:S02]  /*5660*/  IADD3 R9, P1, PT, -R6, R15, RZ ;  /* 0x0000000f06097210 */ /* 0x000fe40007f3e1ff */
[----:B------:R-:W-:-:S03]  /*5670*/  ISETP.GE.U32.AND.EX P0, PT, R10, R5, PT, P0 ;  /* 0x000000050a00720c */ /* 0x000fc60003f06100 */
[--C-:B------:R-:W-:Y:S01]  /*5680*/  IMAD.X R8, R10, 0x1, ~R5.reuse, P1 ;  /* 0x000000010a087824 */ /* 0x100fe200008e0e05 */
[----:B------:R-:W-:Y:S02]  /*5690*/  SEL R9, R9, R15, P0 ;  /* 0x0000000f09097207 */ /* 0x000fe40000000000 */
[----:B------:R-:W-:Y:S02]  /*56a0*/  ISETP.NE.U32.AND P1, PT, R6, RZ, PT ;  /* 0x000000ff0600720c */ /* 0x000fe40003f25070 */
[----:B------:R-:W-:Y:S02]  /*56b0*/  SEL R8, R8, R10, P0 ;  /* 0x0000000a08087207 */ /* 0x000fe40000000000 */
[----:B------:R-:W-:Y:S02]  /*56c0*/  IADD3 R10, P2, PT, -R6, R9, RZ ;  /* 0x00000009060a7210 */ /* 0x000fe40007f5e1ff */
[----:B------:R-:W-:Y:S02]  /*56d0*/  ISETP.GE.U32.AND P0, PT, R9, R6, PT ;  /* 0x000000060900720c */ /* 0x000fe40003f06070 */
[----:B------:R-:W-:Y:S01]  /*56e0*/  ISETP.NE.AND.EX P1, PT, R5, RZ, PT, P1 ;  /* 0x000000ff0500720c */ /* 0x000fe20003f25310 */
[C---:B------:R-:W-:Y:S01]  /*56f0*/  IMAD.X R11, R8.reuse, 0x1, ~R5, P2 ;  /* 0x00000001080b7824 */ /* 0x040fe200010e0e05 */
[----:B------:R-:W-:-:S04]  /*5700*/  ISETP.GE.U32.AND.EX P0, PT, R8, R5, PT, P0 ;  /* 0x000000050800720c */ /* 0x000fc80003f06100 */
[----:B------:R-:W-:Y:S01]  /*5710*/  SEL R10, R10, R9, P0 ;  /* 0x000000090a0a7207 */ /* 0x000fe20000000000 */
[----:B------:R-:W-:Y:S01]  /*5720*/  IMAD.MOV.U32 R9, RZ, RZ, 0x0 ;  /* 0x00000000ff097424 */ /* 0x000fe200078e00ff */
[----:B------:R-:W-:Y:S01]  /*5730*/  SEL R11, R11, R8, P0 ;  /* 0x000000080b0b7207 */ /* 0x000fe20000000000 */
[----:B------:R-:W-:Y:S01]  /*5740*/  IMAD.MOV.U32 R8, RZ, RZ, R4 ;  /* 0x000000ffff087224 */ /* 0x000fe200078e0004 */
[----:B------:R-:W-:Y:S02]  /*5750*/  SEL R10, R10, 0xffffffff, P1 ;  /* 0xffffffff0a0a7807 */ /* 0x000fe40000800000 */
[----:B------:R-:W-:Y:S01]  /*5760*/  SEL R11, R11, 0xffffffff, P1 ;  /* 0xffffffff0b0b7807 */ /* 0x000fe20000800000 */
[----:B------:R-:W-:Y:S06]  /*5770*/  RET.REL.NODEC R8 `(_Z17RSA_key_generatorPy) ;  /* 0xffffffa808207950 */ /* 0x000fec0003c3ffff */
.L_x_108:
[----:B------:R-:W-:-:S00]  /*5780*/  BRA `(.L_x_108) ;  /* 0xfffffffc00fc7947 */ /* 0x000fc0000383ffff */
[----:B------:R-:W-:-:S00]  /*5790*/  NOP ;  /* 0x0000000000007918 */ /* 0x000fc00000000000 */
        /* <DEDUP_REMOVED lines=14> */
.L_x_109:


//--------------------- .nv.global.init           --------------------------
	.section	.nv.global.init,"aw",@progbits
	.align	4
.nv.global.init:
	.type		tt,@object
	.size		tt,($str - tt)
tt:
        /*0000*/ 	.byte	0x03, 0xe5, 0xfb, 0x3c
	.type		$str,@object
	.size		$str,(.L_4 - $str)
$str:
        /*0004*/ 	.byte	0x66, 0x72, 0x6f, 0x6d, 0x20, 0x64, 0x65, 0x76, 0x69, 0x63, 0x65, 0x20, 0x3a, 0x25, 0x6c, 0x6c
        /*0014*/ 	.byte	0x75, 0x0a, 0x00
.L_4:


//--------------------- .nv.shared._Z17RSA_key_generatorPy --------------------------
	.section	.nv.shared._Z17RSA_key_generatorPy,"aw",@nobits
	.sectionflags	@""
	.align	4
.nv.shared._Z17RSA_key_generatorPy:
	.zero		1072


//--------------------- .nv.shared.reserved.0     --------------------------
	.section	.nv.shared.reserved.0,"aw",@nobits
	.weak		__nv_reservedSMEM_offset_0_alias
	.size		__nv_reservedSMEM_offset_0_alias, 0, 64
	.other		__nv_reservedSMEM_offset_0_alias,@"STO_CUDA_RESERVED_SHARED STV_DEFAULT"
__nv_reservedSMEM_offset_0_alias:
	.zero		0
	.zero		64


//--------------------- .nv.constant0._Z17RSA_key_generatorPy --------------------------
	.section	.nv.constant0._Z17RSA_key_generatorPy,"a",@progbits
	.sectionflags	@""
	.align	4
.nv.constant0._Z17RSA_key_generatorPy:
	.zero		904


//--------------------- SYMBOLS --------------------------

	.type		.nv.reservedSmem.offset0,@object
	.size		.nv.reservedSmem.offset0,0x4
	.type		.nv.reservedSmem.cap,@object
	.size		.nv.reservedSmem.cap,0x4
	.type		vprintf,@function
